//
// Generated by NVIDIA NVVM Compiler
//
// Compiler Build ID: CL-36424714
// Cuda compilation tools, release 13.0, V13.0.88
// Based on NVVM 20.0.0
//

.version 9.0
.target sm_100
.address_size 64

	// .globl	_Z11build_chirpPK6float2PS_S2_if
.global .align 4 .b8 __cudart_i2opi_f[24] = {65, 144, 67, 60, 153, 149, 98, 219, 192, 221, 52, 245, 209, 87, 39, 252, 41, 21, 68, 78, 110, 131, 249, 162};

.visible .entry _Z11build_chirpPK6float2PS_S2_if(
	.param .u64 .ptr .align 1 _Z11build_chirpPK6float2PS_S2_if_param_0,
	.param .u64 .ptr .align 1 _Z11build_chirpPK6float2PS_S2_if_param_1,
	.param .u64 .ptr .align 1 _Z11build_chirpPK6float2PS_S2_if_param_2,
	.param .u32 _Z11build_chirpPK6float2PS_S2_if_param_3,
	.param .f32 _Z11build_chirpPK6float2PS_S2_if_param_4
)
{
	.local .align 4 .b8 	__local_depot0[28];
	.reg .b64 	%SP;
	.reg .b64 	%SPL;
	.reg .pred 	%p<20>;
	.reg .b32 	%r<88>;
	.reg .b32 	%f<69>;
	.reg .b64 	%rd<49>;
	.reg .b64 	%fd<5>;

	mov.u64 	%SPL, __local_depot0;
	ld.param.u64 	%rd16, [_Z11build_chirpPK6float2PS_S2_if_param_0];
	ld.param.u64 	%rd17, [_Z11build_chirpPK6float2PS_S2_if_param_1];
	ld.param.u64 	%rd18, [_Z11build_chirpPK6float2PS_S2_if_param_2];
	ld.param.u32 	%r30, [_Z11build_chirpPK6float2PS_S2_if_param_3];
	ld.param.f32 	%f13, [_Z11build_chirpPK6float2PS_S2_if_param_4];
	add.u64 	%rd1, %SPL, 0;
	mov.u32 	%r31, %ctaid.x;
	mov.u32 	%r32, %ntid.x;
	mov.u32 	%r33, %tid.x;
	mad.lo.s32 	%r1, %r31, %r32, %r33;
	setp.ge.s32 	%p1, %r1, %r30;
	@%p1 bra 	$L__BB0_18;
	cvt.rn.f32.s32 	%f14, %r1;
	mul.f32 	%f15, %f13, %f14;
	mul.f32 	%f1, %f15, %f14;
	mul.f32 	%f16, %f1, 0f3F22F983;
	cvt.rni.s32.f32 	%r83, %f16;
	cvt.rn.f32.s32 	%f17, %r83;
	fma.rn.f32 	%f18, %f17, 0fBFC90FDA, %f1;
	fma.rn.f32 	%f19, %f17, 0fB3A22168, %f18;
	fma.rn.f32 	%f67, %f17, 0fA7C234C5, %f19;
	abs.f32 	%f3, %f1;
	setp.ltu.f32 	%p2, %f3, 0f47CE4780;
	@%p2 bra 	$L__BB0_9;
	setp.neu.f32 	%p3, %f3, 0f7F800000;
	@%p3 bra 	$L__BB0_4;
	mov.f32 	%f22, 0f00000000;
	mul.rn.f32 	%f67, %f1, %f22;
	mov.b32 	%r83, 0;
	bra.uni 	$L__BB0_9;
$L__BB0_4:
	mov.b32 	%r3, %f1;
	shl.b32 	%r35, %r3, 8;
	or.b32  	%r4, %r35, -2147483648;
	mov.b64 	%rd45, 0;
	mov.b32 	%r80, 0;
	mov.u64 	%rd43, __cudart_i2opi_f;
	mov.u64 	%rd44, %rd1;
$L__BB0_5:
	.pragma "nounroll";
	ld.global.nc.u32 	%r36, [%rd43];
	mad.wide.u32 	%rd22, %r36, %r4, %rd45;
	shr.u64 	%rd45, %rd22, 32;
	st.local.u32 	[%rd44], %rd22;
	add.s32 	%r80, %r80, 1;
	add.s64 	%rd44, %rd44, 4;
	add.s64 	%rd43, %rd43, 4;
	setp.ne.s32 	%p4, %r80, 6;
	@%p4 bra 	$L__BB0_5;
	shr.u32 	%r37, %r3, 23;
	st.local.u32 	[%rd1+24], %rd45;
	and.b32  	%r7, %r37, 31;
	and.b32  	%r38, %r37, 224;
	add.s32 	%r39, %r38, -128;
	shr.u32 	%r40, %r39, 5;
	mul.wide.u32 	%rd23, %r40, 4;
	sub.s64 	%rd8, %rd1, %rd23;
	ld.local.u32 	%r81, [%rd8+24];
	ld.local.u32 	%r82, [%rd8+20];
	setp.eq.s32 	%p5, %r7, 0;
	@%p5 bra 	$L__BB0_8;
	shf.l.wrap.b32 	%r81, %r82, %r81, %r7;
	ld.local.u32 	%r41, [%rd8+16];
	shf.l.wrap.b32 	%r82, %r41, %r82, %r7;
$L__BB0_8:
	shr.u32 	%r42, %r81, 30;
	shf.l.wrap.b32 	%r43, %r82, %r81, 2;
	shl.b32 	%r44, %r82, 2;
	shr.u32 	%r45, %r43, 31;
	add.s32 	%r46, %r45, %r42;
	neg.s32 	%r47, %r46;
	setp.lt.s32 	%p6, %r3, 0;
	selp.b32 	%r83, %r47, %r46, %p6;
	xor.b32  	%r48, %r43, %r3;
	shr.s32 	%r49, %r43, 31;
	xor.b32  	%r50, %r49, %r43;
	xor.b32  	%r51, %r49, %r44;
	cvt.u64.u32 	%rd24, %r50;
	shl.b64 	%rd25, %rd24, 32;
	cvt.u64.u32 	%rd26, %r51;
	or.b64  	%rd27, %rd25, %rd26;
	cvt.rn.f64.s64 	%fd1, %rd27;
	mul.f64 	%fd2, %fd1, 0d3BF921FB54442D19;
	cvt.rn.f32.f64 	%f20, %fd2;
	neg.f32 	%f21, %f20;
	setp.lt.s32 	%p7, %r48, 0;
	selp.f32 	%f67, %f21, %f20, %p7;
$L__BB0_9:
	neg.f32 	%f7, %f1;
	mul.f32 	%f23, %f1, 0fBF22F983;
	cvt.rni.s32.f32 	%r87, %f23;
	cvt.rn.f32.s32 	%f24, %r87;
	fma.rn.f32 	%f25, %f24, 0fBFC90FDA, %f7;
	fma.rn.f32 	%f26, %f24, 0fB3A22168, %f25;
	fma.rn.f32 	%f68, %f24, 0fA7C234C5, %f26;
	abs.f32 	%f9, %f7;
	setp.ltu.f32 	%p8, %f9, 0f47CE4780;
	@%p8 bra 	$L__BB0_17;
	setp.neu.f32 	%p9, %f9, 0f7F800000;
	@%p9 bra 	$L__BB0_12;
	mov.f32 	%f29, 0f00000000;
	mul.rn.f32 	%f68, %f7, %f29;
	mov.b32 	%r87, 0;
	bra.uni 	$L__BB0_17;
$L__BB0_12:
	mov.b32 	%r17, %f7;
	shl.b32 	%r54, %r17, 8;
	or.b32  	%r18, %r54, -2147483648;
	mov.b64 	%rd48, 0;
	mov.b32 	%r84, 0;
	mov.u64 	%rd46, __cudart_i2opi_f;
	mov.u64 	%rd47, %rd1;
$L__BB0_13:
	.pragma "nounroll";
	ld.global.nc.u32 	%r55, [%rd46];
	mad.wide.u32 	%rd30, %r55, %r18, %rd48;
	shr.u64 	%rd48, %rd30, 32;
	st.local.u32 	[%rd47], %rd30;
	add.s32 	%r84, %r84, 1;
	add.s64 	%rd47, %rd47, 4;
	add.s64 	%rd46, %rd46, 4;
	setp.ne.s32 	%p10, %r84, 6;
	@%p10 bra 	$L__BB0_13;
	shr.u32 	%r56, %r17, 23;
	st.local.u32 	[%rd1+24], %rd48;
	and.b32  	%r21, %r56, 31;
	and.b32  	%r57, %r56, 224;
	add.s32 	%r58, %r57, -128;
	shr.u32 	%r59, %r58, 5;
	mul.wide.u32 	%rd31, %r59, 4;
	sub.s64 	%rd15, %rd1, %rd31;
	ld.local.u32 	%r85, [%rd15+24];
	ld.local.u32 	%r86, [%rd15+20];
	setp.eq.s32 	%p11, %r21, 0;
	@%p11 bra 	$L__BB0_16;
	shf.l.wrap.b32 	%r85, %r86, %r85, %r21;
	ld.local.u32 	%r60, [%rd15+16];
	shf.l.wrap.b32 	%r86, %r60, %r86, %r21;
$L__BB0_16:
	shr.u32 	%r61, %r85, 30;
	shf.l.wrap.b32 	%r62, %r86, %r85, 2;
	shl.b32 	%r63, %r86, 2;
	shr.u32 	%r64, %r62, 31;
	add.s32 	%r65, %r64, %r61;
	neg.s32 	%r66, %r65;
	setp.lt.s32 	%p12, %r17, 0;
	selp.b32 	%r87, %r66, %r65, %p12;
	xor.b32  	%r67, %r62, %r17;
	shr.s32 	%r68, %r62, 31;
	xor.b32  	%r69, %r68, %r62;
	xor.b32  	%r70, %r68, %r63;
	cvt.u64.u32 	%rd32, %r69;
	shl.b64 	%rd33, %rd32, 32;
	cvt.u64.u32 	%rd34, %r70;
	or.b64  	%rd35, %rd33, %rd34;
	cvt.rn.f64.s64 	%fd3, %rd35;
	mul.f64 	%fd4, %fd3, 0d3BF921FB54442D19;
	cvt.rn.f32.f64 	%f27, %fd4;
	neg.f32 	%f28, %f27;
	setp.lt.s32 	%p13, %r67, 0;
	selp.f32 	%f68, %f28, %f27, %p13;
$L__BB0_17:
	mul.f32 	%f30, %f67, %f67;
	fma.rn.f32 	%f31, %f30, 0f37CBAC00, 0fBAB607ED;
	fma.rn.f32 	%f32, %f31, %f30, 0f3D2AAABB;
	fma.rn.f32 	%f33, %f32, %f30, 0fBEFFFFFF;
	fma.rn.f32 	%f34, %f33, %f30, 0f3F800000;
	fma.rn.f32 	%f35, %f30, 0fB94D4153, 0f3C0885E4;
	fma.rn.f32 	%f36, %f35, %f30, 0fBE2AAAA8;
	fma.rn.f32 	%f37, %f30, %f67, 0f00000000;
	fma.rn.f32 	%f38, %f36, %f37, %f67;
	and.b32  	%r72, %r83, 1;
	setp.eq.b32 	%p14, %r72, 1;
	selp.f32 	%f39, %f34, %f38, %p14;
	selp.f32 	%f40, %f38, %f34, %p14;
	neg.f32 	%f41, %f39;
	and.b32  	%r73, %r83, 2;
	setp.eq.s32 	%p15, %r73, 0;
	selp.f32 	%f42, %f39, %f41, %p15;
	neg.f32 	%f43, %f40;
	add.s32 	%r74, %r83, 1;
	and.b32  	%r75, %r74, 2;
	setp.eq.s32 	%p16, %r75, 0;
	selp.f32 	%f44, %f40, %f43, %p16;
	mul.f32 	%f45, %f68, %f68;
	fma.rn.f32 	%f46, %f45, 0f37CBAC00, 0fBAB607ED;
	fma.rn.f32 	%f47, %f46, %f45, 0f3D2AAABB;
	fma.rn.f32 	%f48, %f47, %f45, 0fBEFFFFFF;
	fma.rn.f32 	%f49, %f48, %f45, 0f3F800000;
	fma.rn.f32 	%f50, %f45, %f68, 0f00000000;
	fma.rn.f32 	%f51, %f45, 0fB94D4153, 0f3C0885E4;
	fma.rn.f32 	%f52, %f51, %f45, 0fBE2AAAA8;
	fma.rn.f32 	%f53, %f52, %f50, %f68;
	and.b32  	%r76, %r87, 1;
	setp.eq.b32 	%p17, %r76, 1;
	selp.f32 	%f54, %f49, %f53, %p17;
	selp.f32 	%f55, %f53, %f49, %p17;
	and.b32  	%r77, %r87, 2;
	setp.eq.s32 	%p18, %r77, 0;
	neg.f32 	%f56, %f54;
	selp.f32 	%f57, %f54, %f56, %p18;
	add.s32 	%r78, %r87, 1;
	and.b32  	%r79, %r78, 2;
	setp.eq.s32 	%p19, %r79, 0;
	neg.f32 	%f58, %f55;
	selp.f32 	%f59, %f55, %f58, %p19;
	cvta.to.global.u64 	%rd36, %rd16;
	mul.wide.s32 	%rd37, %r1, 8;
	add.s64 	%rd38, %rd36, %rd37;
	ld.global.v2.f32 	{%f60, %f61}, [%rd38];
	mul.f32 	%f62, %f44, %f60;
	mul.f32 	%f63, %f42, %f61;
	sub.f32 	%f64, %f62, %f63;
	mul.f32 	%f65, %f44, %f61;
	fma.rn.f32 	%f66, %f42, %f60, %f65;
	cvta.to.global.u64 	%rd39, %rd17;
	add.s64 	%rd40, %rd39, %rd37;
	st.global.v2.f32 	[%rd40], {%f64, %f66};
	cvta.to.global.u64 	%rd41, %rd18;
	add.s64 	%rd42, %rd41, %rd37;
	st.global.v2.f32 	[%rd42], {%f59, %f57};
$L__BB0_18:
	ret;

}
	// .globl	_Z5pad_BP6float2ii
.visible .entry _Z5pad_BP6float2ii(
	.param .u64 .ptr .align 1 _Z5pad_BP6float2ii_param_0,
	.param .u32 _Z5pad_BP6float2ii_param_1,
	.param .u32 _Z5pad_BP6float2ii_param_2
)
{
	.reg .pred 	%p<8>;
	.reg .b32 	%r<9>;
	.reg .b32 	%f<4>;
	.reg .b64 	%rd<9>;

	ld.param.u64 	%rd2, [_Z5pad_BP6float2ii_param_0];
	ld.param.u32 	%r2, [_Z5pad_BP6float2ii_param_1];
	ld.param.u32 	%r3, [_Z5pad_BP6float2ii_param_2];
	cvta.to.global.u64 	%rd1, %rd2;
	mov.u32 	%r4, %ctaid.x;
	mov.u32 	%r5, %ntid.x;
	mov.u32 	%r6, %tid.x;
	mad.lo.s32 	%r1, %r4, %r5, %r6;
	setp.le.s32 	%p1, %r3, %r1;
	@%p1 bra 	$L__BB1_5;
	setp.lt.s32 	%p2, %r1, %r2;
	sub.s32 	%r7, %r3, %r2;
	setp.gt.s32 	%p3, %r1, %r7;
	or.pred  	%p4, %p2, %p3;
	@%p4 bra 	$L__BB1_3;
	mul.wide.s32 	%rd3, %r1, 8;
	add.s64 	%rd4, %rd1, %rd3;
	mov.f32 	%f1, 0f00000000;
	st.global.v2.f32 	[%rd4], {%f1, %f1};
$L__BB1_3:
	setp.lt.s32 	%p5, %r1, 1;
	setp.ge.s32 	%p6, %r1, %r2;
	or.pred  	%p7, %p5, %p6;
	@%p7 bra 	$L__BB1_5;
	sub.s32 	%r8, %r3, %r1;
	mul.wide.s32 	%rd5, %r8, 8;
	add.s64 	%rd6, %rd1, %rd5;
	mul.wide.u32 	%rd7, %r1, 8;
	add.s64 	%rd8, %rd1, %rd7;
	ld.global.v2.f32 	{%f2, %f3}, [%rd8];
	st.global.v2.f32 	[%rd6], {%f2, %f3};
$L__BB1_5:
	ret;

}
	// .globl	_Z13pointwise_mulPK6float2S1_PS_i
.visible .entry _Z13pointwise_mulPK6float2S1_PS_i(
	.param .u64 .ptr .align 1 _Z13pointwise_mulPK6float2S1_PS_i_param_0,
	.param .u64 .ptr .align 1 _Z13pointwise_mulPK6float2S1_PS_i_param_1,
	.param .u64 .ptr .align 1 _Z13pointwise_mulPK6float2S1_PS_i_param_2,
	.param .u32 _Z13pointwise_mulPK6float2S1_PS_i_param_3
)
{
	.reg .pred 	%p<2>;
	.reg .b32 	%r<6>;
	.reg .b32 	%f<10>;
	.reg .b64 	%rd<11>;

	ld.param.u64 	%rd1, [_Z13pointwise_mulPK6float2S1_PS_i_param_0];
	ld.param.u64 	%rd2, [_Z13pointwise_mulPK6float2S1_PS_i_param_1];
	ld.param.u64 	%rd3, [_Z13pointwise_mulPK6float2S1_PS_i_param_2];
	ld.param.u32 	%r2, [_Z13pointwise_mulPK6float2S1_PS_i_param_3];
	mov.u32 	%r3, %ctaid.x;
	mov.u32 	%r4, %ntid.x;
	mov.u32 	%r5, %tid.x;
	mad.lo.s32 	%r1, %r3, %r4, %r5;
	setp.ge.s32 	%p1, %r1, %r2;
	@%p1 bra 	$L__BB2_2;
	cvta.to.global.u64 	%rd4, %rd1;
	cvta.to.global.u64 	%rd5, %rd2;
	cvta.to.global.u64 	%rd6, %rd3;
	mul.wide.s32 	%rd7, %r1, 8;
	add.s64 	%rd8, %rd4, %rd7;
	ld.global.v2.f32 	{%f1, %f2}, [%rd8];
	add.s64 	%rd9, %rd5, %rd7;
	ld.global.v2.f32 	{%f3, %f4}, [%rd9];
	mul.f32 	%f5, %f1, %f3;
	mul.f32 	%f6, %f2, %f4;
	sub.f32 	%f7, %f5, %f6;
	mul.f32 	%f8, %f1, %f4;
	fma.rn.f32 	%f9, %f2, %f3, %f8;
	add.s64 	%rd10, %rd6, %rd7;
	st.global.v2.f32 	[%rd10], {%f7, %f9};
$L__BB2_2:
	ret;

}
	// .globl	_Z11final_chirpPK6float2PS_iif
.visible .entry _Z11final_chirpPK6float2PS_iif(
	.param .u64 .ptr .align 1 _Z11final_chirpPK6float2PS_iif_param_0,
	.param .u64 .ptr .align 1 _Z11final_chirpPK6float2PS_iif_param_1,
	.param .u32 _Z11final_chirpPK6float2PS_iif_param_2,
	.param .u32 _Z11final_chirpPK6float2PS_iif_param_3,
	.param .f32 _Z11final_chirpPK6float2PS_iif_param_4
)
{
	.local .align 4 .b8 	__local_depot3[28];
	.reg .b64 	%SP;
	.reg .b64 	%SPL;
	.reg .pred 	%p<11>;
	.reg .b32 	%r<48>;
	.reg .b32 	%f<44>;
	.reg .b64 	%rd<28>;
	.reg .b64 	%fd<3>;

	mov.u64 	%SPL, __local_depot3;
	ld.param.u64 	%rd9, [_Z11final_chirpPK6float2PS_iif_param_0];
	ld.param.u64 	%rd10, [_Z11final_chirpPK6float2PS_iif_param_1];
	ld.param.u32 	%r17, [_Z11final_chirpPK6float2PS_iif_param_2];
	ld.param.u32 	%r16, [_Z11final_chirpPK6float2PS_iif_param_3];
	ld.param.f32 	%f7, [_Z11final_chirpPK6float2PS_iif_param_4];
	add.u64 	%rd1, %SPL, 0;
	mov.u32 	%r18, %ctaid.x;
	mov.u32 	%r19, %ntid.x;
	mov.u32 	%r20, %tid.x;
	mad.lo.s32 	%r1, %r18, %r19, %r20;
	setp.ge.s32 	%p1, %r1, %r17;
	@%p1 bra 	$L__BB3_10;
	neg.f32 	%f8, %f7;
	cvt.rn.f32.s32 	%f9, %r1;
	mul.f32 	%f10, %f9, %f8;
	mul.f32 	%f1, %f10, %f9;
	mul.f32 	%f11, %f1, 0f3F22F983;
	cvt.rni.s32.f32 	%r47, %f11;
	cvt.rn.f32.s32 	%f12, %r47;
	fma.rn.f32 	%f13, %f12, 0fBFC90FDA, %f1;
	fma.rn.f32 	%f14, %f12, 0fB3A22168, %f13;
	fma.rn.f32 	%f43, %f12, 0fA7C234C5, %f14;
	abs.f32 	%f3, %f1;
	setp.ltu.f32 	%p2, %f3, 0f47CE4780;
	@%p2 bra 	$L__BB3_9;
	setp.neu.f32 	%p3, %f3, 0f7F800000;
	@%p3 bra 	$L__BB3_4;
	mov.f32 	%f17, 0f00000000;
	mul.rn.f32 	%f43, %f1, %f17;
	mov.b32 	%r47, 0;
	bra.uni 	$L__BB3_9;
$L__BB3_4:
	mov.b32 	%r3, %f1;
	shl.b32 	%r22, %r3, 8;
	or.b32  	%r4, %r22, -2147483648;
	mov.b64 	%rd27, 0;
	mov.b32 	%r44, 0;
	mov.u64 	%rd25, __cudart_i2opi_f;
	mov.u64 	%rd26, %rd1;
$L__BB3_5:
	.pragma "nounroll";
	ld.global.nc.u32 	%r23, [%rd25];
	mad.wide.u32 	%rd14, %r23, %r4, %rd27;
	shr.u64 	%rd27, %rd14, 32;
	st.local.u32 	[%rd26], %rd14;
	add.s32 	%r44, %r44, 1;
	add.s64 	%rd26, %rd26, 4;
	add.s64 	%rd25, %rd25, 4;
	setp.ne.s32 	%p4, %r44, 6;
	@%p4 bra 	$L__BB3_5;
	shr.u32 	%r24, %r3, 23;
	st.local.u32 	[%rd1+24], %rd27;
	and.b32  	%r7, %r24, 31;
	and.b32  	%r25, %r24, 224;
	add.s32 	%r26, %r25, -128;
	shr.u32 	%r27, %r26, 5;
	mul.wide.u32 	%rd15, %r27, 4;
	sub.s64 	%rd8, %rd1, %rd15;
	ld.local.u32 	%r45, [%rd8+24];
	ld.local.u32 	%r46, [%rd8+20];
	setp.eq.s32 	%p5, %r7, 0;
	@%p5 bra 	$L__BB3_8;
	shf.l.wrap.b32 	%r45, %r46, %r45, %r7;
	ld.local.u32 	%r28, [%rd8+16];
	shf.l.wrap.b32 	%r46, %r28, %r46, %r7;
$L__BB3_8:
	shr.u32 	%r29, %r45, 30;
	shf.l.wrap.b32 	%r30, %r46, %r45, 2;
	shl.b32 	%r31, %r46, 2;
	shr.u32 	%r32, %r30, 31;
	add.s32 	%r33, %r32, %r29;
	neg.s32 	%r34, %r33;
	setp.lt.s32 	%p6, %r3, 0;
	selp.b32 	%r47, %r34, %r33, %p6;
	xor.b32  	%r35, %r30, %r3;
	shr.s32 	%r36, %r30, 31;
	xor.b32  	%r37, %r36, %r30;
	xor.b32  	%r38, %r36, %r31;
	cvt.u64.u32 	%rd16, %r37;
	shl.b64 	%rd17, %rd16, 32;
	cvt.u64.u32 	%rd18, %r38;
	or.b64  	%rd19, %rd17, %rd18;
	cvt.rn.f64.s64 	%fd1, %rd19;
	mul.f64 	%fd2, %fd1, 0d3BF921FB54442D19;
	cvt.rn.f32.f64 	%f15, %fd2;
	neg.f32 	%f16, %f15;
	setp.lt.s32 	%p7, %r35, 0;
	selp.f32 	%f43, %f16, %f15, %p7;
$L__BB3_9:
	mul.f32 	%f18, %f43, %f43;
	fma.rn.f32 	%f19, %f18, 0f37CBAC00, 0fBAB607ED;
	fma.rn.f32 	%f20, %f19, %f18, 0f3D2AAABB;
	fma.rn.f32 	%f21, %f20, %f18, 0fBEFFFFFF;
	fma.rn.f32 	%f22, %f21, %f18, 0f3F800000;
	fma.rn.f32 	%f23, %f18, %f43, 0f00000000;
	fma.rn.f32 	%f24, %f18, 0fB94D4153, 0f3C0885E4;
	fma.rn.f32 	%f25, %f24, %f18, 0fBE2AAAA8;
	fma.rn.f32 	%f26, %f25, %f23, %f43;
	and.b32  	%r40, %r47, 1;
	setp.eq.b32 	%p8, %r40, 1;
	selp.f32 	%f27, %f22, %f26, %p8;
	selp.f32 	%f28, %f26, %f22, %p8;
	and.b32  	%r41, %r47, 2;
	setp.eq.s32 	%p9, %r41, 0;
	neg.f32 	%f29, %f27;
	selp.f32 	%f30, %f27, %f29, %p9;
	add.s32 	%r42, %r47, 1;
	and.b32  	%r43, %r42, 2;
	setp.eq.s32 	%p10, %r43, 0;
	neg.f32 	%f31, %f28;
	selp.f32 	%f32, %f28, %f31, %p10;
	cvta.to.global.u64 	%rd20, %rd9;
	mul.wide.s32 	%rd21, %r1, 8;
	add.s64 	%rd22, %rd20, %rd21;
	ld.global.v2.f32 	{%f33, %f34}, [%rd22];
	cvt.rn.f32.s32 	%f35, %r16;
	div.rn.f32 	%f36, %f33, %f35;
	div.rn.f32 	%f37, %f34, %f35;
	mul.f32 	%f38, %f36, %f32;
	mul.f32 	%f39, %f37, %f30;
	sub.f32 	%f40, %f38, %f39;
	mul.f32 	%f41, %f37, %f32;
	fma.rn.f32 	%f42, %f36, %f30, %f41;
	cvta.to.global.u64 	%rd23, %rd10;
	add.s64 	%rd24, %rd23, %rd21;
	st.global.v2.f32 	[%rd24], {%f40, %f42};
$L__BB3_10:
	ret;

}


// ===== COMPILED SASS (sm_100) =====

	.target	sm_100

	.elftype	@"ET_EXEC"


//--------------------- .note.nv.tkinfo           --------------------------
	.section	.note.nv.tkinfo,"",@"SHT_NOTE"
	.sectionflags	@"SHF_NOTE_NV_TKINFO"
	.tkinfo
        /*0018*/ 	.word	0x00000002
        /*0030*/ 	.string	""
        /*0030*/ 	.string	"ptxas"
        /*0030*/ 	.string	"Cuda compilation tools, release 13.0, V13.0.88"
        /*0030*/ 	.string	"Build cuda_13.0.r13.0/compiler.36424714_0"
        /*0030*/ 	.string	"-arch sm_100 -m 64 "



//--------------------- .note.nv.cuinfo           --------------------------
	.section	.note.nv.cuinfo,"",@"SHT_NOTE"
	.sectionflags	@"SHF_NOTE_NV_CUINFO"
        /*0018*/ 	.short	0x0002
        /*001a*/ 	.short	0x0064
        /*001c*/ 	.short	0x0082
	.zero		2


//--------------------- .nv.info                  --------------------------
	.section	.nv.info,"",@"SHT_CUDA_INFO"
	.align	4


	//----- nvinfo : EIATTR_REGCOUNT
	.align		4
        /*0000*/ 	.byte	0x04, 0x2f
        /*0002*/ 	.short	(.L_2 - .L_1)
	.align		4
.L_1:
        /*0004*/ 	.word	index@(_Z11build_chirpPK6float2PS_S2_if)
        /*0008*/ 	.word	0x00000015


	//----- nvinfo : EIATTR_FRAME_SIZE
	.align		4
.L_2:
        /*000c*/ 	.byte	0x04, 0x11
        /*000e*/ 	.short	(.L_4 - .L_3)
	.align		4
.L_3:
        /*0010*/ 	.word	index@(_Z11build_chirpPK6float2PS_S2_if)
        /*0014*/ 	.word	0x00000000


	//----- nvinfo : EIATTR_REGCOUNT
	.align		4
.L_4:
        /*0018*/ 	.byte	0x04, 0x2f
        /*001a*/ 	.short	(.L_6 - .L_5)
	.align		4
.L_5:
        /*001c*/ 	.word	index@(_Z5pad_BP6float2ii)
        /*0020*/ 	.word	0x0000000a


	//----- nvinfo : EIATTR_FRAME_SIZE
	.align		4
.L_6:
        /*0024*/ 	.byte	0x04, 0x11
        /*0026*/ 	.short	(.L_8 - .L_7)
	.align		4
.L_7:
        /*0028*/ 	.word	index@(_Z5pad_BP6float2ii)
        /*002c*/ 	.word	0x00000000


	//----- nvinfo : EIATTR_REGCOUNT
	.align		4
.L_8:
        /*0030*/ 	.byte	0x04, 0x2f
        /*0032*/ 	.short	(.L_10 - .L_9)
	.align		4
.L_9:
        /*0034*/ 	.word	index@(_Z13pointwise_mulPK6float2S1_PS_i)
        /*0038*/ 	.word	0x0000000e


	//----- nvinfo : EIATTR_FRAME_SIZE
	.align		4
.L_10:
        /*003c*/ 	.byte	0x04, 0x11
        /*003e*/ 	.short	(.L_12 - .L_11)
	.align		4
.L_11:
        /*0040*/ 	.word	index@(_Z13pointwise_mulPK6float2S1_PS_i)
        /*0044*/ 	.word	0x00000000


	//----- nvinfo : EIATTR_REGCOUNT
	.align		4
.L_12:
        /*0048*/ 	.byte	0x04, 0x2f
        /*004a*/ 	.short	(.L_14 - .L_13)
	.align		4
.L_13:
        /*004c*/ 	.word	index@(_Z11final_chirpPK6float2PS_iif)
        /*0050*/ 	.word	0x00000016


	//----- nvinfo : EIATTR_FRAME_SIZE
	.align		4
.L_14:
        /*0054*/ 	.byte	0x04, 0x11
        /*0056*/ 	.short	(.L_16 - .L_15)
	.align		4
.L_15:
        /*0058*/ 	.word	index@($__internal_0_$__cuda_sm3x_div_rn_noftz_f32_slowpath)
        /*005c*/ 	.word	0x00000000


	//----- nvinfo : EIATTR_FRAME_SIZE
	.align		4
.L_16:
        /*0060*/ 	.byte	0x04, 0x11
        /*0062*/ 	.short	(.L_18 - .L_17)
	.align		4
.L_17:
        /*0064*/ 	.word	index@(_Z11final_chirpPK6float2PS_iif)
        /*0068*/ 	.word	0x00000000


	//----- nvinfo : EIATTR_MIN_STACK_SIZE
	.align		4
.L_18:
        /*006c*/ 	.byte	0x04, 0x12
        /*006e*/ 	.short	(.L_20 - .L_19)
	.align		4
.L_19:
        /*0070*/ 	.word	index@(_Z11final_chirpPK6float2PS_iif)
        /*0074*/ 	.word	0x00000000


	//----- nvinfo : EIATTR_MIN_STACK_SIZE
	.align		4
.L_20:
        /*0078*/ 	.byte	0x04, 0x12
        /*007a*/ 	.short	(.L_22 - .L_21)
	.align		4
.L_21:
        /*007c*/ 	.word	index@(_Z13pointwise_mulPK6float2S1_PS_i)
        /*0080*/ 	.word	0x00000000


	//----- nvinfo : EIATTR_MIN_STACK_SIZE
	.align		4
.L_22:
        /*0084*/ 	.byte	0x04, 0x12
        /*0086*/ 	.short	(.L_24 - .L_23)
	.align		4
.L_23:
        /*0088*/ 	.word	index@(_Z5pad_BP6float2ii)
        /*008c*/ 	.word	0x00000000


	//----- nvinfo : EIATTR_MIN_STACK_SIZE
	.align		4
.L_24:
        /*0090*/ 	.byte	0x04, 0x12
        /*0092*/ 	.short	(.L_26 - .L_25)
	.align		4
.L_25:
        /*0094*/ 	.word	index@(_Z11build_chirpPK6float2PS_S2_if)
        /*0098*/ 	.word	0x00000000
.L_26:


//--------------------- .nv.compat                --------------------------
	.section	.nv.compat,"",@"SHT_CUDA_COMPAT_INFO"
	.align	4
        /*0000*/ 	.byte	0x02, 0x09, 0x00, 0x00, 0x02, 0x02, 0x01, 0x00, 0x02, 0x05, 0x05, 0x00, 0x03, 0x07, 0x01, 0x01
        /*0010*/ 	.byte	0x02, 0x03, 0x00, 0x00, 0x02, 0x06, 0x01, 0x00, 0x04, 0x0b, 0x08, 0x00, 0x01, 0x00, 0x00, 0x00
        /*0020*/ 	.byte	0x00, 0x00, 0x00, 0x00


//--------------------- .nv.info._Z11final_chirpPK6float2PS_iif --------------------------
	.section	.nv.info._Z11final_chirpPK6float2PS_iif,"",@"SHT_CUDA_INFO"
	.sectionflags	@""
	.align	4


	//----- nvinfo : EIATTR_CUDA_API_VERSION
	.align		4
        /*0000*/ 	.byte	0x04, 0x37
        /*0002*/ 	.short	(.L_28 - .L_27)
.L_27:
        /*0004*/ 	.word	0x00000082


	//----- nvinfo : EIATTR_KPARAM_INFO
	.align		4
.L_28:
        /*0008*/ 	.byte	0x04, 0x17
        /*000a*/ 	.short	(.L_30 - .L_29)
.L_29:
        /*000c*/ 	.word	0x00000000
        /*0010*/ 	.short	0x0004
        /*0012*/ 	.short	0x0018
        /*0014*/ 	.byte	0x00, 0xf0, 0x11, 0x00


	//----- nvinfo : EIATTR_KPARAM_INFO
	.align		4
.L_30:
        /*0018*/ 	.byte	0x04, 0x17
        /*001a*/ 	.short	(.L_32 - .L_31)
.L_31:
        /*001c*/ 	.word	0x00000000
        /*0020*/ 	.short	0x0003
        /*0022*/ 	.short	0x0014
        /*0024*/ 	.byte	0x00, 0xf0, 0x11, 0x00


	//----- nvinfo : EIATTR_KPARAM_INFO
	.align		4
.L_32:
        /*0028*/ 	.byte	0x04, 0x17
        /*002a*/ 	.short	(.L_34 - .L_33)
.L_33:
        /*002c*/ 	.word	0x00000000
        /*0030*/ 	.short	0x0002
        /*0032*/ 	.short	0x0010
        /*0034*/ 	.byte	0x00, 0xf0, 0x11, 0x00


	//----- nvinfo : EIATTR_KPARAM_INFO
	.align		4
.L_34:
        /*0038*/ 	.byte	0x04, 0x17
        /*003a*/ 	.short	(.L_36 - .L_35)
.L_35:
        /*003c*/ 	.word	0x00000000
        /*0040*/ 	.short	0x0001
        /*0042*/ 	.short	0x0008
        /*0044*/ 	.byte	0x00, 0xf5, 0x21, 0x00


	//----- nvinfo : EIATTR_KPARAM_INFO
	.align		4
.L_36:
        /*0048*/ 	.byte	0x04, 0x17
        /*004a*/ 	.short	(.L_38 - .L_37)
.L_37:
        /*004c*/ 	.word	0x00000000
        /*0050*/ 	.short	0x0000
        /*0052*/ 	.short	0x0000
        /*0054*/ 	.byte	0x00, 0xf5, 0x21, 0x00


	//----- nvinfo : EIATTR_SPARSE_MMA_MASK
	.align		4
.L_38:
        /*0058*/ 	.byte	0x03, 0x50
        /*005a*/ 	.short	0x0000


	//----- nvinfo : EIATTR_MAXREG_COUNT
	.align		4
        /*005c*/ 	.byte	0x03, 0x1b
        /*005e*/ 	.short	0x00ff


	//----- nvinfo : EIATTR_MERCURY_ISA_VERSION
	.align		4
        /*0060*/ 	.byte	0x03, 0x5f
        /*0062*/ 	.short	0x0101


	//----- nvinfo : EIATTR_VRC_CTA_INIT_COUNT
	.align		4
        /*0064*/ 	.byte	0x02, 0x4a
	.zero		1
	.zero		1


	//----- nvinfo : EIATTR_EXIT_INSTR_OFFSETS
	.align		4
        /*0068*/ 	.byte	0x04, 0x1c
        /*006a*/ 	.short	(.L_40 - .L_39)


	//   ....[0]....
.L_39:
        /*006c*/ 	.word	0x00000070


	//   ....[1]....
        /*0070*/ 	.word	0x00000b00


	//----- nvinfo : EIATTR_CRS_STACK_SIZE
	.align		4
.L_40:
        /*0074*/ 	.byte	0x04, 0x1e
        /*0076*/ 	.short	(.L_42 - .L_41)
.L_41:
        /*0078*/ 	.word	0x00000000


	//----- nvinfo : EIATTR_CBANK_PARAM_SIZE
	.align		4
.L_42:
        /*007c*/ 	.byte	0x03, 0x19
        /*007e*/ 	.short	0x001c


	//----- nvinfo : EIATTR_PARAM_CBANK
	.align		4
        /*0080*/ 	.byte	0x04, 0x0a
        /*0082*/ 	.short	(.L_44 - .L_43)
	.align		4
.L_43:
        /*0084*/ 	.word	index@(.nv.constant0._Z11final_chirpPK6float2PS_iif)
        /*0088*/ 	.short	0x0380
        /*008a*/ 	.short	0x001c


	//----- nvinfo : EIATTR_SW_WAR
	.align		4
.L_44:
        /*008c*/ 	.byte	0x04, 0x36
        /*008e*/ 	.short	(.L_46 - .L_45)
.L_45:
        /*0090*/ 	.word	0x00000008
.L_46:


//--------------------- .nv.info._Z13pointwise_mulPK6float2S1_PS_i --------------------------
	.section	.nv.info._Z13pointwise_mulPK6float2S1_PS_i,"",@"SHT_CUDA_INFO"
	.sectionflags	@""
	.align	4


	//----- nvinfo : EIATTR_CUDA_API_VERSION
	.align		4
        /*0000*/ 	.byte	0x04, 0x37
        /*0002*/ 	.short	(.L_48 - .L_47)
.L_47:
        /*0004*/ 	.word	0x00000082


	//----- nvinfo : EIATTR_KPARAM_INFO
	.align		4
.L_48:
        /*0008*/ 	.byte	0x04, 0x17
        /*000a*/ 	.short	(.L_50 - .L_49)
.L_49:
        /*000c*/ 	.word	0x00000000
        /*0010*/ 	.short	0x0003
        /*0012*/ 	.short	0x0018
        /*0014*/ 	.byte	0x00, 0xf0, 0x11, 0x00


	//----- nvinfo : EIATTR_KPARAM_INFO
	.align		4
.L_50:
        /*0018*/ 	.byte	0x04, 0x17
        /*001a*/ 	.short	(.L_52 - .L_51)
.L_51:
        /*001c*/ 	.word	0x00000000
        /*0020*/ 	.short	0x0002
        /*0022*/ 	.short	0x0010
        /*0024*/ 	.byte	0x00, 0xf5, 0x21, 0x00


	//----- nvinfo : EIATTR_KPARAM_INFO
	.align		4
.L_52:
        /*0028*/ 	.byte	0x04, 0x17
        /*002a*/ 	.short	(.L_54 - .L_53)
.L_53:
        /*002c*/ 	.word	0x00000000
        /*0030*/ 	.short	0x0001
        /*0032*/ 	.short	0x0008
        /*0034*/ 	.byte	0x00, 0xf5, 0x21, 0x00


	//----- nvinfo : EIATTR_KPARAM_INFO
	.align		4
.L_54:
        /*0038*/ 	.byte	0x04, 0x17
        /*003a*/ 	.short	(.L_56 - .L_55)
.L_55:
        /*003c*/ 	.word	0x00000000
        /*0040*/ 	.short	0x0000
        /*0042*/ 	.short	0x0000
        /*0044*/ 	.byte	0x00, 0xf5, 0x21, 0x00


	//----- nvinfo : EIATTR_SPARSE_MMA_MASK
	.align		4
.L_56:
        /*0048*/ 	.byte	0x03, 0x50
        /*004a*/ 	.short	0x0000


	//----- nvinfo : EIATTR_MAXREG_COUNT
	.align		4
        /*004c*/ 	.byte	0x03, 0x1b
        /*004e*/ 	.short	0x00ff


	//----- nvinfo : EIATTR_MERCURY_ISA_VERSION
	.align		4
        /*0050*/ 	.byte	0x03, 0x5f
        /*0052*/ 	.short	0x0101


	//----- nvinfo : EIATTR_VRC_CTA_INIT_COUNT
	.align		4
        /*0054*/ 	.byte	0x02, 0x4a
	.zero		1
	.zero		1


	//----- nvinfo : EIATTR_EXIT_INSTR_OFFSETS
	.align		4
        /*0058*/ 	.byte	0x04, 0x1c
        /*005a*/ 	.short	(.L_58 - .L_57)


	//   ....[0]....
.L_57:
        /*005c*/ 	.word	0x00000070


	//   ....[1]....
        /*0060*/ 	.word	0x00000160


	//----- nvinfo : EIATTR_CBANK_PARAM_SIZE
	.align		4
.L_58:
        /*0064*/ 	.byte	0x03, 0x19
        /*0066*/ 	.short	0x001c


	//----- nvinfo : EIATTR_PARAM_CBANK
	.align		4
        /*0068*/ 	.byte	0x04, 0x0a
        /*006a*/ 	.short	(.L_60 - .L_59)
	.align		4
.L_59:
        /*006c*/ 	.word	index@(.nv.constant0._Z13pointwise_mulPK6float2S1_PS_i)
        /*0070*/ 	.short	0x0380
        /*0072*/ 	.short	0x001c


	//----- nvinfo : EIATTR_SW_WAR
	.align		4
.L_60:
        /*0074*/ 	.byte	0x04, 0x36
        /*0076*/ 	.short	(.L_62 - .L_61)
.L_61:
        /*0078*/ 	.word	0x00000008
.L_62:


//--------------------- .nv.info._Z5pad_BP6float2ii --------------------------
	.section	.nv.info._Z5pad_BP6float2ii,"",@"SHT_CUDA_INFO"
	.sectionflags	@""
	.align	4


	//----- nvinfo : EIATTR_CUDA_API_VERSION
	.align		4
        /*0000*/ 	.byte	0x04, 0x37
        /*0002*/ 	.short	(.L_64 - .L_63)
.L_63:
        /*0004*/ 	.word	0x00000082


	//----- nvinfo : EIATTR_KPARAM_INFO
	.align		4
.L_64:
        /*0008*/ 	.byte	0x04, 0x17
        /*000a*/ 	.short	(.L_66 - .L_65)
.L_65:
        /*000c*/ 	.word	0x00000000
        /*0010*/ 	.short	0x0002
        /*0012*/ 	.short	0x000c
        /*0014*/ 	.byte	0x00, 0xf0, 0x11, 0x00


	//----- nvinfo : EIATTR_KPARAM_INFO
	.align		4
.L_66:
        /*0018*/ 	.byte	0x04, 0x17
        /*001a*/ 	.short	(.L_68 - .L_67)
.L_67:
        /*001c*/ 	.word	0x00000000
        /*0020*/ 	.short	0x0001
        /*0022*/ 	.short	0x0008
        /*0024*/ 	.byte	0x00, 0xf0, 0x11, 0x00


	//----- nvinfo : EIATTR_KPARAM_INFO
	.align		4
.L_68:
        /*0028*/ 	.byte	0x04, 0x17
        /*002a*/ 	.short	(.L_70 - .L_69)
.L_69:
        /*002c*/ 	.word	0x00000000
        /*0030*/ 	.short	0x0000
        /*0032*/ 	.short	0x0000
        /*0034*/ 	.byte	0x00, 0xf5, 0x21, 0x00


	//----- nvinfo : EIATTR_SPARSE_MMA_MASK
	.align		4
.L_70:
        /*0038*/ 	.byte	0x03, 0x50
        /*003a*/ 	.short	0x0000


	//----- nvinfo : EIATTR_MAXREG_COUNT
	.align		4
        /*003c*/ 	.byte	0x03, 0x1b
        /*003e*/ 	.short	0x00ff


	//----- nvinfo : EIATTR_MERCURY_ISA_VERSION
	.align		4
        /*0040*/ 	.byte	0x03, 0x5f
        /*0042*/ 	.short	0x0101


	//----- nvinfo : EIATTR_VRC_CTA_INIT_COUNT
	.align		4
        /*0044*/ 	.byte	0x02, 0x4a
	.zero		1
	.zero		1


	//----- nvinfo : EIATTR_EXIT_INSTR_OFFSETS
	.align		4
        /*0048*/ 	.byte	0x04, 0x1c
        /*004a*/ 	.short	(.L_72 - .L_71)


	//   ....[0]....
.L_71:
        /*004c*/ 	.word	0x00000070


	//   ....[1]....
        /*0050*/ 	.word	0x00000120


	//   ....[2]....
        /*0054*/ 	.word	0x00000190


	//----- nvinfo : EIATTR_CBANK_PARAM_SIZE
	.align		4
.L_72:
        /*0058*/ 	.byte	0x03, 0x19
        /*005a*/ 	.short	0x0010


	//----- nvinfo : EIATTR_PARAM_CBANK
	.align		4
        /*005c*/ 	.byte	0x04, 0x0a
        /*005e*/ 	.short	(.L_74 - .L_73)
	.align		4
.L_73:
        /*0060*/ 	.word	index@(.nv.constant0._Z5pad_BP6float2ii)
        /*0064*/ 	.short	0x0380
        /*0066*/ 	.short	0x0010


	//----- nvinfo : EIATTR_SW_WAR
	.align		4
.L_74:
        /*0068*/ 	.byte	0x04, 0x36
        /*006a*/ 	.short	(.L_76 - .L_75)
.L_75:
        /*006c*/ 	.word	0x00000008
.L_76:


//--------------------- .nv.info._Z11build_chirpPK6float2PS_S2_if --------------------------
	.section	.nv.info._Z11build_chirpPK6float2PS_S2_if,"",@"SHT_CUDA_INFO"
	.sectionflags	@""
	.align	4


	//----- nvinfo : EIATTR_CUDA_API_VERSION
	.align		4
        /*0000*/ 	.byte	0x04, 0x37
        /*0002*/ 	.short	(.L_78 - .L_77)
.L_77:
        /*0004*/ 	.word	0x00000082


	//----- nvinfo : EIATTR_KPARAM_INFO
	.align		4
.L_78:
        /*0008*/ 	.byte	0x04, 0x17
        /*000a*/ 	.short	(.L_80 - .L_79)
.L_79:
        /*000c*/ 	.word	0x00000000
        /*0010*/ 	.short	0x0004
        /*0012*/ 	.short	0x001c
        /*0014*/ 	.byte	0x00, 0xf0, 0x11, 0x00


	//----- nvinfo : EIATTR_KPARAM_INFO
	.align		4
.L_80:
        /*0018*/ 	.byte	0x04, 0x17
        /*001a*/ 	.short	(.L_82 - .L_81)
.L_81:
        /*001c*/ 	.word	0x00000000
        /*0020*/ 	.short	0x0003
        /*0022*/ 	.short	0x0018
        /*0024*/ 	.byte	0x00, 0xf0, 0x11, 0x00


	//----- nvinfo : EIATTR_KPARAM_INFO
	.align		4
.L_82:
        /*0028*/ 	.byte	0x04, 0x17
        /*002a*/ 	.short	(.L_84 - .L_83)
.L_83:
        /*002c*/ 	.word	0x00000000
        /*0030*/ 	.short	0x0002
        /*0032*/ 	.short	0x0010
        /*0034*/ 	.byte	0x00, 0xf5, 0x21, 0x00


	//----- nvinfo : EIATTR_KPARAM_INFO
	.align		4
.L_84:
        /*0038*/ 	.byte	0x04, 0x17
        /*003a*/ 	.short	(.L_86 - .L_85)
.L_85:
        /*003c*/ 	.word	0x00000000
        /*0040*/ 	.short	0x0001
        /*0042*/ 	.short	0x0008
        /*0044*/ 	.byte	0x00, 0xf5, 0x21, 0x00


	//----- nvinfo : EIATTR_KPARAM_INFO
	.align		4
.L_86:
        /*0048*/ 	.byte	0x04, 0x17
        /*004a*/ 	.short	(.L_88 - .L_87)
.L_87:
        /*004c*/ 	.word	0x00000000
        /*0050*/ 	.short	0x0000
        /*0052*/ 	.short	0x0000
        /*0054*/ 	.byte	0x00, 0xf5, 0x21, 0x00


	//----- nvinfo : EIATTR_SPARSE_MMA_MASK
	.align		4
.L_88:
        /*0058*/ 	.byte	0x03, 0x50
        /*005a*/ 	.short	0x0000


	//----- nvinfo : EIATTR_MAXREG_COUNT
	.align		4
        /*005c*/ 	.byte	0x03, 0x1b
        /*005e*/ 	.short	0x00ff


	//----- nvinfo : EIATTR_MERCURY_ISA_VERSION
	.align		4
        /*0060*/ 	.byte	0x03, 0x5f
        /*0062*/ 	.short	0x0101


	//----- nvinfo : EIATTR_VRC_CTA_INIT_COUNT
	.align		4
        /*0064*/ 	.byte	0x02, 0x4a
	.zero		1
	.zero		1


	//----- nvinfo : EIATTR_EXIT_INSTR_OFFSETS
	.align		4
        /*0068*/ 	.byte	0x04, 0x1c
        /*006a*/ 	.short	(.L_90 - .L_89)


	//   ....[0]....
.L_89:
        /*006c*/ 	.word	0x00000070


	//   ....[1]....
        /*0070*/ 	.word	0x00001140


	//----- nvinfo : EIATTR_CRS_STACK_SIZE
	.align		4
.L_90:
        /*0074*/ 	.byte	0x04, 0x1e
        /*0076*/ 	.short	(.L_92 - .L_91)
.L_91:
        /*0078*/ 	.word	0x00000000


	//----- nvinfo : EIATTR_CBANK_PARAM_SIZE
	.align		4
.L_92:
        /*007c*/ 	.byte	0x03, 0x19
        /*007e*/ 	.short	0x0020


	//----- nvinfo : EIATTR_PARAM_CBANK
	.align		4
        /*0080*/ 	.byte	0x04, 0x0a
        /*0082*/ 	.short	(.L_94 - .L_93)
	.align		4
.L_93:
        /*0084*/ 	.word	index@(.nv.constant0._Z11build_chirpPK6float2PS_S2_if)
        /*0088*/ 	.short	0x0380
        /*008a*/ 	.short	0x0020


	//----- nvinfo : EIATTR_SW_WAR
	.align		4
.L_94:
        /*008c*/ 	.byte	0x04, 0x36
        /*008e*/ 	.short	(.L_96 - .L_95)
.L_95:
        /*0090*/ 	.word	0x00000008
.L_96:


//--------------------- .nv.callgraph             --------------------------
	.section	.nv.callgraph,"",@"SHT_CUDA_CALLGRAPH"
	.align	4
	.sectionentsize	8
	.align		4
        /*0000*/ 	.word	0x00000000
	.align		4
        /*0004*/ 	.word	0xffffffff
	.align		4
        /*0008*/ 	.word	0x00000000
	.align		4
        /*000c*/ 	.word	0xfffffffe
	.align		4
        /*0010*/ 	.word	0x00000000
	.align		4
        /*0014*/ 	.word	0xfffffffd
	.align		4
        /*0018*/ 	.word	0x00000000
	.align		4
        /*001c*/ 	.word	0xfffffffc


//--------------------- .nv.constant4             --------------------------
	.section	.nv.constant4,"a",@progbits
	.align	8
	.align		8
.nv.constant4:
        /*0000*/ 	.dword	__cudart_i2opi_f


//--------------------- .text._Z11final_chirpPK6float2PS_iif --------------------------
	.section	.text._Z11final_chirpPK6float2PS_iif,"ax",@progbits
	.align	128
        .global         _Z11final_chirpPK6float2PS_iif
        .type           _Z11final_chirpPK6float2PS_iif,@function
        .size           _Z11final_chirpPK6float2PS_iif,(.L_x_34 - _Z11final_chirpPK6float2PS_iif)
        .other          _Z11final_chirpPK6float2PS_iif,@"STO_CUDA_ENTRY STV_DEFAULT"
_Z11final_chirpPK6float2PS_iif:
.text._Z11final_chirpPK6float2PS_iif:
[----:B------:R-:W-:Y:S01]  /*0000*/  LDC R1, c[0x0][0x37c] ;  /* 0x0000df00ff017b82 */ /* 0x000fe20000000800 */
[----:B------:R-:W0:Y:S07]  /*0010*/  S2R R3, SR_TID.X ;  /* 0x0000000000037919 */ /* 0x000e2e0000002100 */
[----:B------:R-:W0:Y:S01]  /*0020*/  S2UR UR4, SR_CTAID.X ;  /* 0x00000000000479c3 */ /* 0x000e220000002500 */
[----:B------:R-:W1:Y:S07]  /*0030*/  LDCU UR5, c[0x0][0x390] ;  /* 0x00007200ff0577ac */ /* 0x000e6e0008000800 */
[----:B------:R-:W0:Y:S02]  /*0040*/  LDC R4, c[0x0][0x360] ;  /* 0x0000d800ff047b82 */ /* 0x000e240000000800 */
[----:B0-----:R-:W-:-:S05]  /*0050*/  IMAD R4, R4, UR4, R3 ;  /* 0x0000000404047c24 */ /* 0x001fca000f8e0203 */
[----:B-1----:R-:W-:-:S13]  /*0060*/  ISETP.GE.AND P0, PT, R4, UR5, PT ;  /* 0x0000000504007c0c */ /* 0x002fda000bf06270 */
[----:B------:R-:W-:Y:S05]  /*0070*/  @P0 EXIT ;  /* 0x000000000000094d */ /* 0x000fea0003800000 */
[----:B------:R-:W0:Y:S01]  /*0080*/  LDCU UR4, c[0x0][0x398] ;  /* 0x00007300ff0477ac */ /* 0x000e220008000800 */
[----:B------:R-:W-:Y:S01]  /*0090*/  I2FP.F32.S32 R2, R4 ;  /* 0x0000000400027245 */ /* 0x000fe20000201400 */
[----:B------:R-:W-:Y:S01]  /*00a0*/  BSSY.RECONVERGENT B0, `(.L_x_0) ;  /* 0x000006b000007945 */ /* 0x000fe20003800200 */
[----:B------:R-:W1:Y:S03]  /*00b0*/  LDCU.64 UR6, c[0x0][0x358] ;  /* 0x00006b00ff0677ac */ /* 0x000e660008000a00 */
[----:B0-----:R-:W-:-:S04]  /*00c0*/  FMUL R3, R2, -UR4 ;  /* 0x8000000402037c20 */ /* 0x001fc80008400000 */
[----:B------:R-:W-:-:S04]  /*00d0*/  FMUL R2, R2, R3 ;  /* 0x0000000302027220 */ /* 0x000fc80000400000 */
[C---:B------:R-:W-:Y:S01]  /*00e0*/  FMUL R6, R2.reuse, 0.63661974668502807617 ;  /* 0x3f22f98302067820 */ /* 0x040fe20000400000 */
[----:B------:R-:W-:-:S05]  /*00f0*/  FSETP.GE.AND P0, PT, |R2|, 105615, PT ;  /* 0x47ce47800200780b */ /* 0x000fca0003f06200 */
[----:B------:R-:W0:Y:S02]  /*0100*/  F2I.NTZ R6, R6 ;  /* 0x0000000600067305 */ /* 0x000e240000203100 */
[----:B0-----:R-:W-:-:S05]  /*0110*/  I2FP.F32.S32 R3, R6 ;  /* 0x0000000600037245 */ /* 0x001fca0000201400 */
[----:B------:R-:W-:-:S04]  /*0120*/  FFMA R0, R3, -1.5707962512969970703, R2 ;  /* 0xbfc90fda03007823 */ /* 0x000fc80000000002 */
[----:B------:R-:W-:-:S04]  /*0130*/  FFMA R0, R3, -7.5497894158615963534e-08, R0 ;  /* 0xb3a2216803007823 */ /* 0x000fc80000000000 */
[----:B------:R-:W-:Y:S01]  /*0140*/  FFMA R0, R3, -5.3903029534742383927e-15, R0 ;  /* 0xa7c234c503007823 */ /* 0x000fe20000000000 */
[----:B-1----:R-:W-:Y:S06]  /*0150*/  @!P0 BRA `(.L_x_1) ;  /* 0x00000004007c8947 */ /* 0x002fec0003800000 */
[----:B------:R-:W-:-:S13]  /*0160*/  FSETP.NEU.AND P0, PT, |R2|, +INF , PT ;  /* 0x7f8000000200780b */ /* 0x000fda0003f0d200 */
[----:B------:R-:W-:Y:S01]  /*0170*/  @!P0 FMUL R0, RZ, R2 ;  /* 0x00000002ff008220 */ /* 0x000fe20000400000 */
[----:B------:R-:W-:Y:S01]  /*0180*/  @!P0 IMAD.MOV.U32 R6, RZ, RZ, RZ ;  /* 0x000000ffff068224 */ /* 0x000fe200078e00ff */
[----:B------:R-:W-:Y:S06]  /*0190*/  @!P0 BRA `(.L_x_1) ;  /* 0x00000004006c8947 */ /* 0x000fec0003800000 */
[----:B------:R-:W-:Y:S01]  /*01a0*/  IMAD.SHL.U32 R0, R2, 0x100, RZ ;  /* 0x0000010002007824 */ /* 0x000fe200078e00ff */
[----:B------:R-:W0:Y:S01]  /*01b0*/  LDCU.64 UR8, c[0x4][URZ] ;  /* 0x01000000ff0877ac */ /* 0x000e220008000a00 */
[----:B------:R-:W-:Y:S02]  /*01c0*/  IMAD.MOV.U32 R11, RZ, RZ, RZ ;  /* 0x000000ffff0b7224 */ /* 0x000fe400078e00ff */
[----:B------:R-:W-:Y:S01]  /*01d0*/  IMAD.MOV.U32 R5, RZ, RZ, RZ ;  /* 0x000000ffff057224 */ /* 0x000fe200078e00ff */
[----:B------:R-:W-:Y:S01]  /*01e0*/  LOP3.LUT R0, R0, 0x80000000, RZ, 0xfc, !PT ;  /* 0x8000000000007812 */ /* 0x000fe200078efcff */
[----:B------:R-:W-:Y:S01]  /*01f0*/  UMOV UR5, URZ ;  /* 0x000000ff00057c82 */ /* 0x000fe20008000000 */
[----:B------:R-:W-:-:S05]  /*0200*/  UMOV UR4, URZ ;  /* 0x000000ff00047c82 */ /* 0x000fca0008000000 */
.L_x_2:
[----:B0-----:R-:W-:Y:S02]  /*0210*/  IMAD.U32 R8, RZ, RZ, UR8 ;  /* 0x00000008ff087e24 */ /* 0x001fe4000f8e00ff */
[----:B------:R-:W-:-:S05]  /*0220*/  IMAD.U32 R9, RZ, RZ, UR9 ;  /* 0x00000009ff097e24 */ /* 0x000fca000f8e00ff */
[----:B------:R-:W2:Y:S01]  /*0230*/  LDG.E.CONSTANT R7, desc[UR6][R8.64] ;  /* 0x0000000608077981 */ /* 0x000ea2000c1e9900 */
[----:B------:R-:W-:Y:S01]  /*0240*/  UIADD3 UR4, UPT, UPT, UR4, 0x1, URZ ;  /* 0x0000000104047890 */ /* 0x000fe2000fffe0ff */
[C---:B------:R-:W-:Y:S01]  /*0250*/  ISETP.EQ.AND P0, PT, R5.reuse, RZ, PT ;  /* 0x000000ff0500720c */ /* 0x040fe20003f02270 */
[----:B------:R-:W-:Y:S01]  /*0260*/  UIADD3 UR8, UP1, UPT, UR8, 0x4, URZ ;  /* 0x0000000408087890 */ /* 0x000fe2000ff3e0ff */
[C---:B------:R-:W-:Y:S01]  /*0270*/  ISETP.EQ.AND P1, PT, R5.reuse, 0x4, PT ;  /* 0x000000040500780c */ /* 0x040fe20003f22270 */
[----:B------:R-:W-:Y:S01]  /*0280*/  UISETP.NE.AND UP0, UPT, UR4, 0x6, UPT ;  /* 0x000000060400788c */ /* 0x000fe2000bf05270 */
[C---:B------:R-:W-:Y:S01]  /*0290*/  ISETP.EQ.AND P2, PT, R5.reuse, 0x8, PT ;  /* 0x000000080500780c */ /* 0x040fe20003f42270 */
[----:B------:R-:W-:Y:S01]  /*02a0*/  UIADD3.X UR9, UPT, UPT, URZ, UR9, URZ, UP1, !UPT ;  /* 0x00000009ff097290 */ /* 0x000fe20008ffe4ff */
[C---:B------:R-:W-:Y:S02]  /*02b0*/  ISETP.EQ.AND P3, PT, R5.reuse, 0xc, PT ;  /* 0x0000000c0500780c */ /* 0x040fe40003f62270 */
[----:B------:R-:W-:-:S02]  /*02c0*/  ISETP.EQ.AND P4, PT, R5, 0x10, PT ;  /* 0x000000100500780c */ /* 0x000fc40003f82270 */
[C---:B------:R-:W-:Y:S01]  /*02d0*/  ISETP.EQ.AND P5, PT, R5.reuse, 0x14, PT ;  /* 0x000000140500780c */ /* 0x040fe20003fa2270 */
[----:B------:R-:W-:Y:S02]  /*02e0*/  VIADD R5, R5, 0x4 ;  /* 0x0000000405057836 */ /* 0x000fe40000000000 */
[----:B--2---:R-:W-:-:S03]  /*02f0*/  IMAD.WIDE.U32 R6, R7, R0, RZ ;  /* 0x0000000007067225 */ /* 0x004fc600078e00ff */
[----:B------:R-:W-:-:S04]  /*0300*/  IADD3 R3, P6, PT, R6, R11, RZ ;  /* 0x0000000b06037210 */ /* 0x000fc80007fde0ff */
[----:B------:R-:W-:Y:S01]  /*0310*/  IADD3.X R11, PT, PT, R7, UR5, RZ, P6, !PT ;  /* 0x00000005070b7c10 */ /* 0x000fe2000b7fe4ff */
[--C-:B------:R-:W-:Y:S01]  /*0320*/  @P0 IMAD.MOV.U32 R10, RZ, RZ, R3.reuse ;  /* 0x000000ffff0a0224 */ /* 0x100fe200078e0003 */
[----:B------:R-:W-:Y:S01]  /*0330*/  @P2 MOV R13, R3 ;  /* 0x00000003000d2202 */ /* 0x000fe20000000f00 */
[--C-:B------:R-:W-:Y:S02]  /*0340*/  @P1 IMAD.MOV.U32 R12, RZ, RZ, R3.reuse ;  /* 0x000000ffff0c1224 */ /* 0x100fe400078e0003 */
[--C-:B------:R-:W-:Y:S02]  /*0350*/  @P3 IMAD.MOV.U32 R14, RZ, RZ, R3.reuse ;  /* 0x000000ffff0e3224 */ /* 0x100fe400078e0003 */
[--C-:B------:R-:W-:Y:S02]  /*0360*/  @P4 IMAD.MOV.U32 R15, RZ, RZ, R3.reuse ;  /* 0x000000ffff0f4224 */ /* 0x100fe400078e0003 */
[----:B------:R-:W-:Y:S01]  /*0370*/  @P5 IMAD.MOV.U32 R16, RZ, RZ, R3 ;  /* 0x000000ffff105224 */ /* 0x000fe200078e0003 */
[----:B------:R-:W-:Y:S06]  /*0380*/  BRA.U UP0, `(.L_x_2) ;  /* 0xfffffffd00a07547 */ /* 0x000fec000b83ffff */
[----:B------:R-:W-:Y:S01]  /*0390*/  SHF.R.U32.HI R0, RZ, 0x17, R2 ;  /* 0x00000017ff007819 */ /* 0x000fe20000011602 */
[----:B------:R-:W-:Y:S03]  /*03a0*/  BSSY.RECONVERGENT B1, `(.L_x_3) ;  /* 0x0000028000017945 */ /* 0x000fe60003800200 */
[C---:B------:R-:W-:Y:S02]  /*03b0*/  LOP3.LUT R3, R0.reuse, 0xe0, RZ, 0xc0, !PT ;  /* 0x000000e000037812 */ /* 0x040fe400078ec0ff */
[----:B------:R-:W-:-:S03]  /*03c0*/  LOP3.LUT P6, RZ, R0, 0x1f, RZ, 0xc0, !PT ;  /* 0x0000001f00ff7812 */ /* 0x000fc600078cc0ff */
[----:B------:R-:W-:-:S05]  /*03d0*/  VIADD R3, R3, 0xffffff80 ;  /* 0xffffff8003037836 */ /* 0x000fca0000000000 */
[----:B------:R-:W-:-:S05]  /*03e0*/  SHF.R.U32.HI R3, RZ, 0x5, R3 ;  /* 0x00000005ff037819 */ /* 0x000fca0000011603 */
[----:B------:R-:W-:-:S05]  /*03f0*/  IMAD.U32 R7, R3, -0x4, RZ ;  /* 0xfffffffc03077824 */ /* 0x000fca00078e00ff */
[C---:B------:R-:W-:Y:S02]  /*0400*/  ISETP.EQ.AND P3, PT, R7.reuse, -0x18, PT ;  /* 0xffffffe80700780c */ /* 0x040fe40003f62270 */
[C---:B------:R-:W-:Y:S02]  /*0410*/  ISETP.EQ.AND P4, PT, R7.reuse, -0x14, PT ;  /* 0xffffffec0700780c */ /* 0x040fe40003f82270 */
[C---:B------:R-:W-:Y:S02]  /*0420*/  ISETP.EQ.AND P2, PT, R7.reuse, -0x10, PT ;  /* 0xfffffff00700780c */ /* 0x040fe40003f42270 */
[C---:B------:R-:W-:Y:S02]  /*0430*/  ISETP.EQ.AND P1, PT, R7.reuse, -0xc, PT ;  /* 0xfffffff40700780c */ /* 0x040fe40003f22270 */
[C---:B------:R-:W-:Y:S02]  /*0440*/  ISETP.EQ.AND P0, PT, R7.reuse, -0x8, PT ;  /* 0xfffffff80700780c */ /* 0x040fe40003f02270 */
[----:B------:R-:W-:-:S03]  /*0450*/  ISETP.EQ.AND P5, PT, R7, RZ, PT ;  /* 0x000000ff0700720c */ /* 0x000fc60003fa2270 */
[----:B------:R-:W-:Y:S01]  /*0460*/  @P3 IMAD.MOV.U32 R3, RZ, RZ, R10 ;  /* 0x000000ffff033224 */ /* 0x000fe200078e000a */
[C---:B------:R-:W-:Y:S01]  /*0470*/  ISETP.EQ.AND P3, PT, R7.reuse, -0x4, PT ;  /* 0xfffffffc0700780c */ /* 0x040fe20003f62270 */
[--C-:B------:R-:W-:Y:S01]  /*0480*/  @P4 IMAD.MOV.U32 R3, RZ, RZ, R12.reuse ;  /* 0x000000ffff034224 */ /* 0x100fe200078e000c */
[----:B------:R-:W-:Y:S01]  /*0490*/  @P4 MOV R5, R10 ;  /* 0x0000000a00054202 */ /* 0x000fe20000000f00 */
[----:B------:R-:W-:Y:S01]  /*04a0*/  @P2 IMAD.MOV.U32 R5, RZ, RZ, R12 ;  /* 0x000000ffff052224 */ /* 0x000fe200078e000c */
[----:B------:R-:W-:Y:S01]  /*04b0*/  ISETP.EQ.AND P4, PT, R7, 0x4, PT ;  /* 0x000000040700780c */ /* 0x000fe20003f82270 */
[--C-:B------:R-:W-:Y:S02]  /*04c0*/  @P2 IMAD.MOV.U32 R3, RZ, RZ, R13.reuse ;  /* 0x000000ffff032224 */ /* 0x100fe400078e000d */
[----:B------:R-:W-:Y:S02]  /*04d0*/  @P1 IMAD.MOV.U32 R5, RZ, RZ, R13 ;  /* 0x000000ffff051224 */ /* 0x000fe400078e000d */
[----:B------:R-:W-:-:S02]  /*04e0*/  @P1 IMAD.MOV.U32 R3, RZ, RZ, R14 ;  /* 0x000000ffff031224 */ /* 0x000fc400078e000e */
[----:B------:R-:W-:Y:S02]  /*04f0*/  @P0 IMAD.MOV.U32 R5, RZ, RZ, R14 ;  /* 0x000000ffff050224 */ /* 0x000fe400078e000e */
[----:B------:R-:W-:Y:S01]  /*0500*/  @P0 IMAD.MOV.U32 R3, RZ, RZ, R15 ;  /* 0x000000ffff030224 */ /* 0x000fe200078e000f */
[----:B------:R-:W-:Y:S01]  /*0510*/  @P3 MOV R5, R15 ;  /* 0x0000000f00053202 */ /* 0x000fe20000000f00 */
[--C-:B------:R-:W-:Y:S02]  /*0520*/  @P3 IMAD.MOV.U32 R3, RZ, RZ, R16.reuse ;  /* 0x000000ffff033224 */ /* 0x100fe400078e0010 */
[----:B------:R-:W-:Y:S02]  /*0530*/  @P5 IMAD.MOV.U32 R5, RZ, RZ, R16 ;  /* 0x000000ffff055224 */ /* 0x000fe400078e0010 */
[--C-:B------:R-:W-:Y:S02]  /*0540*/  @P5 IMAD.MOV.U32 R3, RZ, RZ, R11.reuse ;  /* 0x000000ffff035224 */ /* 0x100fe400078e000b */
[----:B------:R-:W-:Y:S01]  /*0550*/  @P4 IMAD.MOV.U32 R5, RZ, RZ, R11 ;  /* 0x000000ffff054224 */ /* 0x000fe200078e000b */
[----:B------:R-:W-:Y:S06]  /*0560*/  @!P6 BRA `(.L_x_4) ;  /* 0x00000000002ce947 */ /* 0x000fec0003800000 */
[----:B------:R-:W-:Y:S01]  /*0570*/  @P2 IMAD.MOV.U32 R6, RZ, RZ, R10 ;  /* 0x000000ffff062224 */ /* 0x000fe200078e000a */
[----:B------:R-:W-:Y:S01]  /*0580*/  LOP3.LUT R0, R0, 0x1f, RZ, 0xc0, !PT ;  /* 0x0000001f00007812 */ /* 0x000fe200078ec0ff */
[----:B------:R-:W-:Y:S02]  /*0590*/  @P1 IMAD.MOV.U32 R6, RZ, RZ, R12 ;  /* 0x000000ffff061224 */ /* 0x000fe400078e000c */
[----:B------:R-:W-:Y:S01]  /*05a0*/  @P0 IMAD.MOV.U32 R6, RZ, RZ, R13 ;  /* 0x000000ffff060224 */ /* 0x000fe200078e000d */
[----:B------:R-:W-:Y:S02]  /*05b0*/  ISETP.EQ.AND P0, PT, R7, 0x8, PT ;  /* 0x000000080700780c */ /* 0x000fe40003f02270 */
[----:B------:R-:W-:Y:S01]  /*05c0*/  @P3 MOV R6, R14 ;  /* 0x0000000e00063202 */ /* 0x000fe20000000f00 */
[----:B------:R-:W-:Y:S01]  /*05d0*/  @P5 IMAD.MOV.U32 R6, RZ, RZ, R15 ;  /* 0x000000ffff065224 */ /* 0x000fe200078e000f */
[----:B------:R-:W-:Y:S01]  /*05e0*/  SHF.L.W.U32.HI R3, R5, R0, R3 ;  /* 0x0000000005037219 */ /* 0x000fe20000010e03 */
[----:B------:R-:W-:-:S08]  /*05f0*/  @P4 IMAD.MOV.U32 R6, RZ, RZ, R16 ;  /* 0x000000ffff064224 */ /* 0x000fd000078e0010 */
[----:B------:R-:W-:-:S05]  /*0600*/  @P0 IMAD.MOV.U32 R6, RZ, RZ, R11 ;  /* 0x000000ffff060224 */ /* 0x000fca00078e000b */
[----:B------:R-:W-:-:S07]  /*0610*/  SHF.L.W.U32.HI R5, R6, R0, R5 ;  /* 0x0000000006057219 */ /* 0x000fce0000010e05 */
.L_x_4:
[----:B------:R-:W-:Y:S05]  /*0620*/  BSYNC.RECONVERGENT B1 ;  /* 0x0000000000017941 */ /* 0x000fea0003800200 */
.L_x_3:
[C---:B------:R-:W-:Y:S01]  /*0630*/  SHF.L.W.U32.HI R0, R5.reuse, 0x2, R3 ;  /* 0x0000000205007819 */ /* 0x040fe20000010e03 */
[----:B------:R-:W-:Y:S01]  /*0640*/  IMAD.SHL.U32 R5, R5, 0x4, RZ ;  /* 0x0000000405057824 */ /* 0x000fe200078e00ff */
[----:B------:R-:W-:Y:S01]  /*0650*/  UMOV UR4, 0x54442d19 ;  /* 0x54442d1900047882 */ /* 0x000fe20000000000 */
[----:B------:R-:W-:Y:S01]  /*0660*/  UMOV UR5, 0x3bf921fb ;  /* 0x3bf921fb00057882 */ /* 0x000fe20000000000 */
[----:B------:R-:W-:Y:S02]  /*0670*/  SHF.R.S32.HI R6, RZ, 0x1f, R0 ;  /* 0x0000001fff067819 */ /* 0x000fe40000011400 */
[----:B------:R-:W-:Y:S02]  /*0680*/  ISETP.GE.AND P0, PT, R2, RZ, PT ;  /* 0x000000ff0200720c */ /* 0x000fe40003f06270 */
[C---:B------:R-:W-:Y:S02]  /*0690*/  LOP3.LUT R10, R6.reuse, R5, RZ, 0x3c, !PT ;  /* 0x00000005060a7212 */ /* 0x040fe400078e3cff */
[----:B------:R-:W-:-:S02]  /*06a0*/  LOP3.LUT R11, R6, R0, RZ, 0x3c, !PT ;  /* 0x00000000060b7212 */ /* 0x000fc400078e3cff */
[----:B------:R-:W-:Y:S02]  /*06b0*/  SHF.R.U32.HI R3, RZ, 0x1e, R3 ;  /* 0x0000001eff037819 */ /* 0x000fe40000011603 */
[----:B------:R-:W0:Y:S01]  /*06c0*/  I2F.F64.S64 R6, R10 ;  /* 0x0000000a00067312 */ /* 0x000e220000301c00 */
[----:B------:R-:W-:-:S04]  /*06d0*/  LOP3.LUT R2, R0, R2, RZ, 0x3c, !PT ;  /* 0x0000000200027212 */ /* 0x000fc800078e3cff */
[----:B------:R-:W-:Y:S01]  /*06e0*/  ISETP.GE.AND P1, PT, R2, RZ, PT ;  /* 0x000000ff0200720c */ /* 0x000fe20003f26270 */
[----:B0-----:R-:W-:Y:S01]  /*06f0*/  DMUL R8, R6, UR4 ;  /* 0x0000000406087c28 */ /* 0x001fe20008000000 */
[----:B------:R-:W-:-:S05]  /*0700*/  LEA.HI R6, R0, R3, RZ, 0x1 ;  /* 0x0000000300067211 */ /* 0x000fca00078f08ff */
[----:B------:R-:W-:-:S04]  /*0710*/  IMAD.MOV R0, RZ, RZ, -R6 ;  /* 0x000000ffff007224 */ /* 0x000fc800078e0a06 */
[----:B------:R-:W0:Y:S01]  /*0720*/  F2F.F32.F64 R8, R8 ;  /* 0x0000000800087310 */ /* 0x000e220000301000 */
[----:B------:R-:W-:Y:S01]  /*0730*/  @!P0 IMAD.MOV.U32 R6, RZ, RZ, R0 ;  /* 0x000000ffff068224 */ /* 0x000fe200078e0000 */
[----:B0-----:R-:W-:-:S07]  /*0740*/  FSEL R0, -R8, R8, !P1 ;  /* 0x0000000808007208 */ /* 0x001fce0004800100 */
.L_x_1:
[----:B------:R-:W-:Y:S05]  /*0750*/  BSYNC.RECONVERGENT B0 ;  /* 0x0000000000007941 */ /* 0x000fea0003800200 */
.L_x_0:
[----:B------:R-:W0:Y:S01]  /*0760*/  LDC.64 R2, c[0x0][0x380] ;  /* 0x0000e000ff027b82 */ /* 0x000e220000000a00 */
[----:B------:R-:W1:Y:S01]  /*0770*/  LDCU UR4, c[0x0][0x394] ;  /* 0x00007280ff0477ac */ /* 0x000e620008000800 */
[----:B0-----:R-:W-:-:S06]  /*0780*/  IMAD.WIDE R2, R4, 0x8, R2 ;  /* 0x0000000804027825 */ /* 0x001fcc00078e0202 */
[----:B------:R-:W2:Y:S01]  /*0790*/  LDG.E.64 R2, desc[UR6][R2.64] ;  /* 0x0000000602027981 */ /* 0x000ea2000c1e1b00 */
[----:B-1----:R-:W-:Y:S01]  /*07a0*/  I2FP.F32.S32 R5, UR4 ;  /* 0x0000000400057c45 */ /* 0x002fe20008201400 */
[----:B------:R-:W-:Y:S02]  /*07b0*/  IMAD.MOV.U32 R8, RZ, RZ, 0x37cbac00 ;  /* 0x37cbac00ff087424 */ /* 0x000fe400078e00ff */
[----:B------:R-:W-:Y:S01]  /*07c0*/  FMUL R7, R0, R0 ;  /* 0x0000000000077220 */ /* 0x000fe20000400000 */
[----:B------:R-:W-:Y:S01]  /*07d0*/  MOV R10, 0x394d4153 ;  /* 0x394d4153000a7802 */ /* 0x000fe20000000f00 */
[----:B------:R-:W0:Y:S01]  /*07e0*/  MUFU.RCP R12, R5 ;  /* 0x00000005000c7308 */ /* 0x000e220000001000 */
[----:B------:R-:W-:Y:S01]  /*07f0*/  LOP3.LUT P2, RZ, R6, 0x2, RZ, 0xc0, !PT ;  /* 0x0000000206ff7812 */ /* 0x000fe2000784c0ff */
[C---:B------:R-:W-:Y:S01]  /*0800*/  FFMA R8, R7.reuse, R8, -0.0013887860113754868507 ;  /* 0xbab607ed07087423 */ /* 0x040fe20000000008 */
[C---:B------:R-:W-:Y:S01]  /*0810*/  FFMA R9, R7.reuse, R0, RZ ;  /* 0x0000000007097223 */ /* 0x040fe200000000ff */
[C---:B------:R-:W-:Y:S01]  /*0820*/  FFMA R10, R7.reuse, -R10, 0.0083327032625675201416 ;  /* 0x3c0885e4070a7423 */ /* 0x040fe2000000080a */
[----:B------:R-:W-:Y:S01]  /*0830*/  BSSY.RECONVERGENT B0, `(.L_x_5) ;  /* 0x0000018000007945 */ /* 0x000fe20003800200 */
[----:B------:R-:W-:-:S02]  /*0840*/  FFMA R8, R7, R8, 0.041666727513074874878 ;  /* 0x3d2aaabb07087423 */ /* 0x000fc40000000008 */
[C---:B------:R-:W-:Y:S02]  /*0850*/  FFMA R10, R7.reuse, R10, -0.16666662693023681641 ;  /* 0xbe2aaaa8070a7423 */ /* 0x040fe4000000000a */
[----:B------:R-:W-:Y:S02]  /*0860*/  FFMA R8, R7, R8, -0.4999999701976776123 ;  /* 0xbeffffff07087423 */ /* 0x000fe40000000008 */
[----:B------:R-:W-:Y:S02]  /*0870*/  FFMA R9, R9, R10, R0 ;  /* 0x0000000a09097223 */ /* 0x000fe40000000000 */
[----:B------:R-:W-:Y:S01]  /*0880*/  FFMA R8, R7, R8, 1 ;  /* 0x3f80000007087423 */ /* 0x000fe20000000008 */
[C---:B------:R-:W-:Y:S01]  /*0890*/  LOP3.LUT R7, R6.reuse, 0x1, RZ, 0xc0, !PT ;  /* 0x0000000106077812 */ /* 0x040fe200078ec0ff */
[----:B------:R-:W-:Y:S02]  /*08a0*/  VIADD R6, R6, 0x1 ;  /* 0x0000000106067836 */ /* 0x000fe40000000000 */
[----:B0-----:R-:W-:Y:S01]  /*08b0*/  FFMA R11, -R5, R12, 1 ;  /* 0x3f800000050b7423 */ /* 0x001fe2000000010c */
[----:B------:R-:W-:-:S03]  /*08c0*/  ISETP.NE.U32.AND P1, PT, R7, 0x1, PT ;  /* 0x000000010700780c */ /* 0x000fc60003f25070 */
[----:B------:R-:W-:Y:S01]  /*08d0*/  FFMA R11, R12, R11, R12 ;  /* 0x0000000b0c0b7223 */ /* 0x000fe2000000000c */
[----:B------:R-:W-:Y:S02]  /*08e0*/  LOP3.LUT P3, RZ, R6, 0x2, RZ, 0xc0, !PT ;  /* 0x0000000206ff7812 */ /* 0x000fe4000786c0ff */
[----:B------:R-:W-:Y:S02]  /*08f0*/  FSEL R7, R8, R9, !P1 ;  /* 0x0000000908077208 */ /* 0x000fe40004800000 */
[----:B------:R-:W-:Y:S02]  /*0900*/  FSEL R9, R9, R8, !P1 ;  /* 0x0000000809097208 */ /* 0x000fe40004800000 */
[----:B------:R-:W-:Y:S02]  /*0910*/  FSEL R7, R7, -R7, !P2 ;  /* 0x8000000707077208 */ /* 0x000fe40005000000 */
[----:B------:R-:W-:Y:S01]  /*0920*/  FSEL R9, R9, -R9, !P3 ;  /* 0x8000000909097208 */ /* 0x000fe20005800000 */
[----:B--2---:R-:W0:Y:S01]  /*0930*/  FCHK P0, R2, R5 ;  /* 0x0000000502007302 */ /* 0x004e220000000000 */
[----:B------:R-:W-:-:S04]  /*0940*/  FFMA R0, R2, R11, RZ ;  /* 0x0000000b02007223 */ /* 0x000fc800000000ff */
[----:B------:R-:W-:-:S04]  /*0950*/  FFMA R6, -R5, R0, R2 ;  /* 0x0000000005067223 */ /* 0x000fc80000000102 */
[----:B------:R-:W-:Y:S01]  /*0960*/  FFMA R6, R11, R6, R0 ;  /* 0x000000060b067223 */ /* 0x000fe20000000000 */
[----:B0-----:R-:W-:Y:S06]  /*0970*/  @!P0 BRA `(.L_x_6) ;  /* 0x00000000000c8947 */ /* 0x001fec0003800000 */
[----:B------:R-:W-:-:S07]  /*0980*/  MOV R8, 0x9a0 ;  /* 0x000009a000087802 */ /* 0x000fce0000000f00 */
[----:B------:R-:W-:Y:S05]  /*0990*/  CALL.REL.NOINC `($__internal_0_$__cuda_sm3x_div_rn_noftz_f32_slowpath) ;  /* 0x00000000005c7944 */ /* 0x000fea0003c00000 */
[----:B------:R-:W-:-:S07]  /*09a0*/  IMAD.MOV.U32 R6, RZ, RZ, R0 ;  /* 0x000000ffff067224 */ /* 0x000fce00078e0000 */
.L_x_6:
[----:B------:R-:W-:Y:S05]  /*09b0*/  BSYNC.RECONVERGENT B0 ;  /* 0x0000000000007941 */ /* 0x000fea0003800200 */
.L_x_5:
[----:B------:R-:W0:Y:S01]  /*09c0*/  MUFU.RCP R0, R5 ;  /* 0x0000000500007308 */ /* 0x000e220000001000 */
[----:B------:R-:W-:Y:S07]  /*09d0*/  BSSY.RECONVERGENT B0, `(.L_x_7) ;  /* 0x000000b000007945 */ /* 0x000fee0003800200 */
[----:B------:R-:W1:Y:S01]  /*09e0*/  FCHK P0, R3, R5 ;  /* 0x0000000503007302 */ /* 0x000e620000000000 */
[----:B0-----:R-:W-:-:S04]  /*09f0*/  FFMA R11, -R5, R0, 1 ;  /* 0x3f800000050b7423 */ /* 0x001fc80000000100 */
[----:B------:R-:W-:-:S04]  /*0a00*/  FFMA R13, R0, R11, R0 ;  /* 0x0000000b000d7223 */ /* 0x000fc80000000000 */
[----:B------:R-:W-:-:S04]  /*0a10*/  FFMA R0, R3, R13, RZ ;  /* 0x0000000d03007223 */ /* 0x000fc800000000ff */
[----:B------:R-:W-:-:S04]  /*0a20*/  FFMA R11, -R5, R0, R3 ;  /* 0x00000000050b7223 */ /* 0x000fc80000000103 */
[----:B------:R-:W-:Y:S01]  /*0a30*/  FFMA R0, R13, R11, R0 ;  /* 0x0000000b0d007223 */ /* 0x000fe20000000000 */
[----:B-1----:R-:W-:Y:S06]  /*0a40*/  @!P0 BRA `(.L_x_8) ;  /* 0x00000000000c8947 */ /* 0x002fec0003800000 */
[----:B------:R-:W-:Y:S01]  /*0a50*/  IMAD.MOV.U32 R2, RZ, RZ, R3 ;  /* 0x000000ffff027224 */ /* 0x000fe200078e0003 */
[----:B------:R-:W-:-:S07]  /*0a60*/  MOV R8, 0xa80 ;  /* 0x00000a8000087802 */ /* 0x000fce0000000f00 */
[----:B------:R-:W-:Y:S05]  /*0a70*/  CALL.REL.NOINC `($__internal_0_$__cuda_sm3x_div_rn_noftz_f32_slowpath) ;  /* 0x0000000000247944 */ /* 0x000fea0003c00000 */
.L_x_8:
[----:B------:R-:W-:Y:S05]  /*0a80*/  BSYNC.RECONVERGENT B0 ;  /* 0x0000000000007941 */ /* 0x000fea0003800200 */
.L_x_7:
[----:B------:R-:W0:Y:S01]  /*0a90*/  LDC.64 R2, c[0x0][0x388] ;  /* 0x0000e200ff027b82 */ /* 0x000e220000000a00 */
[-C--:B------:R-:W-:Y:S01]  /*0aa0*/  FMUL R8, R7, R0.reuse ;  /* 0x0000000007087220 */ /* 0x080fe20000400000 */
[----:B------:R-:W-:-:S03]  /*0ab0*/  FMUL R0, R9, R0 ;  /* 0x0000000009007220 */ /* 0x000fc60000400000 */
[-C--:B------:R-:W-:Y:S01]  /*0ac0*/  FFMA R8, R9, R6.reuse, -R8 ;  /* 0x0000000609087223 */ /* 0x080fe20000000808 */
[----:B------:R-:W-:Y:S01]  /*0ad0*/  FFMA R9, R7, R6, R0 ;  /* 0x0000000607097223 */ /* 0x000fe20000000000 */
[----:B0-----:R-:W-:-:S05]  /*0ae0*/  IMAD.WIDE R4, R4, 0x8, R2 ;  /* 0x0000000804047825 */ /* 0x001fca00078e0202 */
[----:B------:R-:W-:Y:S01]  /*0af0*/  STG.E.64 desc[UR6][R4.64], R8 ;  /* 0x0000000804007986 */ /* 0x000fe2000c101b06 */
[----:B------:R-:W-:Y:S05]  /*0b00*/  EXIT ;  /* 0x000000000000794d */ /* 0x000fea0003800000 */
        .weak           $__internal_0_$__cuda_sm3x_div_rn_noftz_f32_slowpath
        .type           $__internal_0_$__cuda_sm3x_div_rn_noftz_f32_slowpath,@function
        .size           $__internal_0_$__cuda_sm3x_div_rn_noftz_f32_slowpath,(.L_x_34 - $__internal_0_$__cuda_sm3x_div_rn_noftz_f32_slowpath)
$__internal_0_$__cuda_sm3x_div_rn_noftz_f32_slowpath:
[--C-:B------:R-:W-:Y:S01]  /*0b10*/  SHF.R.U32.HI R11, RZ, 0x17, R5.reuse ;  /* 0x00000017ff0b7819 */ /* 0x100fe20000011605 */
[----:B------:R-:W-:Y:S01]  /*0b20*/  BSSY.RECONVERGENT B1, `(.L_x_9) ;  /* 0x0000063000017945 */ /* 0x000fe20003800200 */
[----:B------:R-:W-:Y:S01]  /*0b30*/  SHF.R.U32.HI R0, RZ, 0x17, R2 ;  /* 0x00000017ff007819 */ /* 0x000fe20000011602 */
[----:B------:R-:W-:Y:S01]  /*0b40*/  IMAD.MOV.U32 R13, RZ, RZ, R5 ;  /* 0x000000ffff0d7224 */ /* 0x000fe200078e0005 */
[----:B------:R-:W-:Y:S02]  /*0b50*/  LOP3.LUT R11, R11, 0xff, RZ, 0xc0, !PT ;  /* 0x000000ff0b0b7812 */ /* 0x000fe400078ec0ff */
[----:B------:R-:W-:-:S03]  /*0b60*/  LOP3.LUT R12, R0, 0xff, RZ, 0xc0, !PT ;  /* 0x000000ff000c7812 */ /* 0x000fc600078ec0ff */
[----:B------:R-:W-:Y:S02]  /*0b70*/  VIADD R14, R11, 0xffffffff ;  /* 0xffffffff0b0e7836 */ /* 0x000fe40000000000 */
[----:B------:R-:W-:-:S03]  /*0b80*/  VIADD R0, R12, 0xffffffff ;  /* 0xffffffff0c007836 */ /* 0x000fc60000000000 */
[----:B------:R-:W-:-:S04]  /*0b90*/  ISETP.GT.U32.AND P0, PT, R14, 0xfd, PT ;  /* 0x000000fd0e00780c */ /* 0x000fc80003f04070 */
[----:B------:R-:W-:-:S13]  /*0ba0*/  ISETP.GT.U32.OR P0, PT, R0, 0xfd, P0 ;  /* 0x000000fd0000780c */ /* 0x000fda0000704470 */
[----:B------:R-:W-:Y:S01]  /*0bb0*/  @!P0 IMAD.MOV.U32 R10, RZ, RZ, RZ ;  /* 0x000000ffff0a8224 */ /* 0x000fe200078e00ff */
[----:B------:R-:W-:Y:S06]  /*0bc0*/  @!P0 BRA `(.L_x_10) ;  /* 0x00000000005c8947 */ /* 0x000fec0003800000 */
[----:B------:R-:W-:Y:S02]  /*0bd0*/  FSETP.GTU.FTZ.AND P0, PT, |R2|, +INF , PT ;  /* 0x7f8000000200780b */ /* 0x000fe40003f1c200 */
[----:B------:R-:W-:-:S04]  /*0be0*/  FSETP.GTU.FTZ.AND P1, PT, |R5|, +INF , PT ;  /* 0x7f8000000500780b */ /* 0x000fc80003f3c200 */
[----:B------:R-:W-:-:S13]  /*0bf0*/  PLOP3.LUT P0, PT, P0, P1, PT, 0xf8, 0x8f ;  /* 0x00000000008f781c */ /* 0x000fda0000703f70 */
[----:B------:R-:W-:Y:S05]  /*0c00*/  @P0 BRA `(.L_x_11) ;  /* 0x00000004004c0947 */ /* 0x000fea0003800000 */
[----:B------:R-:W-:-:S13]  /*0c10*/  LOP3.LUT P0, RZ, R13, 0x7fffffff, R2, 0xc8, !PT ;  /* 0x7fffffff0dff7812 */ /* 0x000fda000780c802 */
[----:B------:R-:W-:Y:S05]  /*0c20*/  @!P0 BRA `(.L_x_12) ;  /* 0x00000004003c8947 */ /* 0x000fea0003800000 */
[C---:B------:R-:W-:Y:S02]  /*0c30*/  FSETP.NEU.FTZ.AND P0, PT, |R2|.reuse, +INF , PT ;  /* 0x7f8000000200780b */ /* 0x040fe40003f1d200 */
[----:B------:R-:W-:Y:S02]  /*0c40*/  FSETP.NEU.FTZ.AND P2, PT, |R5|, +INF , PT ;  /* 0x7f8000000500780b */ /* 0x000fe40003f5d200 */
[----:B------:R-:W-:-:S11]  /*0c50*/  FSETP.NEU.FTZ.AND P1, PT, |R2|, +INF , PT ;  /* 0x7f8000000200780b */ /* 0x000fd60003f3d200 */
[----:B------:R-:W-:Y:S05]  /*0c60*/  @!P2 BRA !P0, `(.L_x_12) ;  /* 0x00000004002ca947 */ /* 0x000fea0004000000 */
[----:B------:R-:W-:-:S04]  /*0c70*/  LOP3.LUT P0, RZ, R2, 0x7fffffff, RZ, 0xc0, !PT ;  /* 0x7fffffff02ff7812 */ /* 0x000fc8000780c0ff */
[----:B------:R-:W-:-:S13]  /*0c80*/  PLOP3.LUT P0, PT, P2, P0, PT, 0x2f, 0xf2 ;  /* 0x0000000000f2781c */ /* 0x000fda0001700577 */
[----:B------:R-:W-:Y:S05]  /*0c90*/  @P0 BRA `(.L_x_13) ;  /* 0x0000000400180947 */ /* 0x000fea0003800000 */
[----:B------:R-:W-:-:S04]  /*0ca0*/  LOP3.LUT P0, RZ, R13, 0x7fffffff, RZ, 0xc0, !PT ;  /* 0x7fffffff0dff7812 */ /* 0x000fc8000780c0ff */
[----:B------:R-:W-:-:S13]  /*0cb0*/  PLOP3.LUT P0, PT, P1, P0, PT, 0x2f, 0xf2 ;  /* 0x0000000000f2781c */ /* 0x000fda0000f00577 */
[----:B------:R-:W-:Y:S05]  /*0cc0*/  @P0 BRA `(.L_x_14) ;  /* 0x0000000400000947 */ /* 0x000fea0003800000 */
[----:B------:R-:W-:Y:S02]  /*0cd0*/  ISETP.GE.AND P0, PT, R0, RZ, PT ;  /* 0x000000ff0000720c */ /* 0x000fe40003f06270 */
[----:B------:R-:W-:-:S11]  /*0ce0*/  ISETP.GE.AND P1, PT, R14, RZ, PT ;  /* 0x000000ff0e00720c */ /* 0x000fd60003f26270 */
[----:B------:R-:W-:Y:S01]  /*0cf0*/  @P0 MOV R10, RZ ;  /* 0x000000ff000a0202 */ /* 0x000fe20000000f00 */
[----:B------:R-:W-:Y:S02]  /*0d00*/  @!P0 IMAD.MOV.U32 R10, RZ, RZ, -0x40 ;  /* 0xffffffc0ff0a8424 */ /* 0x000fe400078e00ff */
[----:B------:R-:W-:Y:S01]  /*0d10*/  @!P0 FFMA R2, R2, 1.84467440737095516160e+19, RZ ;  /* 0x5f80000002028823 */ /* 0x000fe200000000ff */
[----:B------:R-:W-:Y:S01]  /*0d20*/  @!P1 FFMA R13, R5, 1.84467440737095516160e+19, RZ ;  /* 0x5f800000050d9823 */ /* 0x000fe200000000ff */
[----:B------:R-:W-:-:S07]  /*0d30*/  @!P1 VIADD R10, R10, 0x40 ;  /* 0x000000400a0a9836 */ /* 0x000fce0000000000 */
.L_x_10:
[----:B------:R-:W-:Y:S01]  /*0d40*/  LEA R0, R11, 0xc0800000, 0x17 ;  /* 0xc08000000b007811 */ /* 0x000fe200078eb8ff */
[----:B------:R-:W-:Y:S01]  /*0d50*/  VIADD R12, R12, 0xffffff81 ;  /* 0xffffff810c0c7836 */ /* 0x000fe20000000000 */
[----:B------:R-:W-:Y:S03]  /*0d60*/  BSSY.RECONVERGENT B2, `(.L_x_15) ;  /* 0x0000035000027945 */ /* 0x000fe60003800200 */
[----:B------:R-:W-:Y:S01]  /*0d70*/  IMAD.IADD R13, R13, 0x1, -R0 ;  /* 0x000000010d0d7824 */ /* 0x000fe200078e0a00 */
[C---:B------:R-:W-:Y:S01]  /*0d80*/  IADD3 R11, PT, PT, R12.reuse, 0x7f, -R11 ;  /* 0x0000007f0c0b7810 */ /* 0x040fe20007ffe80b */
[----:B------:R-:W-:Y:S02]  /*0d90*/  IMAD R0, R12, -0x800000, R2 ;  /* 0xff8000000c007824 */ /* 0x000fe400078e0202 */
[----:B------:R-:W0:Y:S01]  /*0da0*/  MUFU.RCP R14, R13 ;  /* 0x0000000d000e7308 */ /* 0x000e220000001000 */
[----:B------:R-:W-:Y:S01]  /*0db0*/  FADD.FTZ R15, -R13, -RZ ;  /* 0x800000ff0d0f7221 */ /* 0x000fe20000010100 */
[----:B------:R-:W-:-:S03]  /*0dc0*/  IMAD.IADD R11, R11, 0x1, R10 ;  /* 0x000000010b0b7824 */ /* 0x000fc600078e020a */
[----:B0-----:R-:W-:-:S04]  /*0dd0*/  FFMA R17, R14, R15, 1 ;  /* 0x3f8000000e117423 */ /* 0x001fc8000000000f */
[----:B------:R-:W-:-:S04]  /*0de0*/  FFMA R19, R14, R17, R14 ;  /* 0x000000110e137223 */ /* 0x000fc8000000000e */
[----:B------:R-:W-:-:S04]  /*0df0*/  FFMA R2, R0, R19, RZ ;  /* 0x0000001300027223 */ /* 0x000fc800000000ff */
[----:B------:R-:W-:-:S04]  /*0e00*/  FFMA R17, R15, R2, R0 ;  /* 0x000000020f117223 */ /* 0x000fc80000000000 */
[----:B------:R-:W-:-:S04]  /*0e10*/  FFMA R14, R19, R17, R2 ;  /* 0x00000011130e7223 */ /* 0x000fc80000000002 */
[----:B------:R-:W-:-:S04]  /*0e20*/  FFMA R15, R15, R14, R0 ;  /* 0x0000000e0f0f7223 */ /* 0x000fc80000000000 */
[----:B------:R-:W-:-:S05]  /*0e30*/  FFMA R0, R19, R15, R14 ;  /* 0x0000000f13007223 */ /* 0x000fca000000000e */
[----:B------:R-:W-:-:S04]  /*0e40*/  SHF.R.U32.HI R2, RZ, 0x17, R0 ;  /* 0x00000017ff027819 */ /* 0x000fc80000011600 */
[----:B------:R-:W-:-:S05]  /*0e50*/  LOP3.LUT R2, R2, 0xff, RZ, 0xc0, !PT ;  /* 0x000000ff02027812 */ /* 0x000fca00078ec0ff */
[----:B------:R-:W-:-:S04]  /*0e60*/  IMAD.IADD R12, R2, 0x1, R11 ;  /* 0x00000001020c7824 */ /* 0x000fc800078e020b */
[----:B------:R-:W-:-:S05]  /*0e70*/  VIADD R2, R12, 0xffffffff ;  /* 0xffffffff0c027836 */ /* 0x000fca0000000000 */
[----:B------:R-:W-:-:S13]  /*0e80*/  ISETP.GE.U32.AND P0, PT, R2, 0xfe, PT ;  /* 0x000000fe0200780c */ /* 0x000fda0003f06070 */
[----:B------:R-:W-:Y:S05]  /*0e90*/  @!P0 BRA `(.L_x_16) ;  /* 0x0000000000808947 */ /* 0x000fea0003800000 */
[----:B------:R-:W-:-:S13]  /*0ea0*/  ISETP.GT.AND P0, PT, R12, 0xfe, PT ;  /* 0x000000fe0c00780c */ /* 0x000fda0003f04270 */
[----:B------:R-:W-:Y:S05]  /*0eb0*/  @P0 BRA `(.L_x_17) ;  /* 0x00000000006c0947 */ /* 0x000fea0003800000 */
[----:B------:R-:W-:-:S13]  /*0ec0*/  ISETP.GE.AND P0, PT, R12, 0x1, PT ;  /* 0x000000010c00780c */ /* 0x000fda0003f06270 */
[----:B------:R-:W-:Y:S05]  /*0ed0*/  @P0 BRA `(.L_x_18) ;  /* 0x0000000000740947 */ /* 0x000fea0003800000 */
[----:B------:R-:W-:Y:S02]  /*0ee0*/  ISETP.GE.AND P0, PT, R12, -0x18, PT ;  /* 0xffffffe80c00780c */ /* 0x000fe40003f06270 */
[----:B------:R-:W-:-:S11]  /*0ef0*/  LOP3.LUT R0, R0, 0x80000000, RZ, 0xc0, !PT ;  /* 0x8000000000007812 */ /* 0x000fd600078ec0ff */
[----:B------:R-:W-:Y:S05]  /*0f00*/  @!P0 BRA `(.L_x_18) ;  /* 0x0000000000688947 */ /* 0x000fea0003800000 */
[CCC-:B------:R-:W-:Y:S01]  /*0f10*/  FFMA.RZ R2, R19.reuse, R15.reuse, R14.reuse ;  /* 0x0000000f13027223 */ /* 0x1c0fe2000000c00e */
[C---:B------:R-:W-:Y:S01]  /*0f20*/  IADD3 R13, PT, PT, R12.reuse, 0x20, RZ ;  /* 0x000000200c0d7810 */ /* 0x040fe20007ffe0ff */
[CCC-:B------:R-:W-:Y:S01]  /*0f30*/  FFMA.RM R11, R19.reuse, R15.reuse, R14.reuse ;  /* 0x0000000f130b7223 */ /* 0x1c0fe2000000400e */
[----:B------:R-:W-:Y:S02]  /*0f40*/  ISETP.NE.AND P2, PT, R12, RZ, PT ;  /* 0x000000ff0c00720c */ /* 0x000fe40003f45270 */
[----:B------:R-:W-:Y:S01]  /*0f50*/  LOP3.LUT R10, R2, 0x7fffff, RZ, 0xc0, !PT ;  /* 0x007fffff020a7812 */ /* 0x000fe200078ec0ff */
[----:B------:R-:W-:Y:S01]  /*0f60*/  FFMA.RP R2, R19, R15, R14 ;  /* 0x0000000f13027223 */ /* 0x000fe2000000800e */
[----:B------:R-:W-:Y:S01]  /*0f70*/  ISETP.NE.AND P1, PT, R12, RZ, PT ;  /* 0x000000ff0c00720c */ /* 0x000fe20003f25270 */
[----:B------:R-:W-:Y:S01]  /*0f80*/  IMAD.MOV R12, RZ, RZ, -R12 ;  /* 0x000000ffff0c7224 */ /* 0x000fe200078e0a0c */
[----:B------:R-:W-:Y:S02]  /*0f90*/  LOP3.LUT R10, R10, 0x800000, RZ, 0xfc, !PT ;  /* 0x008000000a0a7812 */ /* 0x000fe400078efcff */
[----:B------:R-:W-:-:S02]  /*0fa0*/  FSETP.NEU.FTZ.AND P0, PT, R2, R11, PT ;  /* 0x0000000b0200720b */ /* 0x000fc40003f1d000 */
[----:B------:R-:W-:Y:S02]  /*0fb0*/  SHF.L.U32 R13, R10, R13, RZ ;  /* 0x0000000d0a0d7219 */ /* 0x000fe400000006ff */
[----:B------:R-:W-:Y:S02]  /*0fc0*/  SEL R11, R12, RZ, P2 ;  /* 0x000000ff0c0b7207 */ /* 0x000fe40001000000 */
[----:B------:R-:W-:Y:S02]  /*0fd0*/  ISETP.NE.AND P1, PT, R13, RZ, P1 ;  /* 0x000000ff0d00720c */ /* 0x000fe40000f25270 */
[----:B------:R-:W-:Y:S02]  /*0fe0*/  SHF.R.U32.HI R11, RZ, R11, R10 ;  /* 0x0000000bff0b7219 */ /* 0x000fe4000001160a */
[----:B------:R-:W-:Y:S02]  /*0ff0*/  PLOP3.LUT P0, PT, P0, P1, PT, 0xf8, 0x8f ;  /* 0x00000000008f781c */ /* 0x000fe40000703f70 */
[----:B------:R-:W-:-:S02]  /*1000*/  SHF.R.U32.HI R13, RZ, 0x1, R11 ;  /* 0x00000001ff0d7819 */ /* 0x000fc4000001160b */
[----:B------:R-:W-:-:S04]  /*1010*/  SEL R2, RZ, 0x1, !P0 ;  /* 0x00000001ff027807 */ /* 0x000fc80004000000 */
[----:B------:R-:W-:-:S04]  /*1020*/  LOP3.LUT R2, R2, 0x1, R13, 0xf8, !PT ;  /* 0x0000000102027812 */ /* 0x000fc800078ef80d */
[----:B------:R-:W-:-:S05]  /*1030*/  LOP3.LUT R2, R2, R11, RZ, 0xc0, !PT ;  /* 0x0000000b02027212 */ /* 0x000fca00078ec0ff */
[----:B------:R-:W-:-:S05]  /*1040*/  IMAD.IADD R13, R13, 0x1, R2 ;  /* 0x000000010d0d7824 */ /* 0x000fca00078e0202 */
[----:B------:R-:W-:Y:S01]  /*1050*/  LOP3.LUT R0, R13, R0, RZ, 0xfc, !PT ;  /* 0x000000000d007212 */ /* 0x000fe200078efcff */
[----:B------:R-:W-:Y:S06]  /*1060*/  BRA `(.L_x_18) ;  /* 0x0000000000107947 */ /* 0x000fec0003800000 */
.L_x_17:
[----:B------:R-:W-:-:S04]  /*1070*/  LOP3.LUT R0, R0, 0x80000000, RZ, 0xc0, !PT ;  /* 0x8000000000007812 */ /* 0x000fc800078ec0ff */
[----:B------:R-:W-:Y:S01]  /*1080*/  LOP3.LUT R0, R0, 0x7f800000, RZ, 0xfc, !PT ;  /* 0x7f80000000007812 */ /* 0x000fe200078efcff */
[----:B------:R-:W-:Y:S06]  /*1090*/  BRA `(.L_x_18) ;  /* 0x0000000000047947 */ /* 0x000fec0003800000 */
.L_x_16:
[----:B------:R-:W-:-:S07]  /*10a0*/  IMAD R0, R11, 0x800000, R0 ;  /* 0x008000000b007824 */ /* 0x000fce00078e0200 */
.L_x_18:
[----:B------:R-:W-:Y:S05]  /*10b0*/  BSYNC.RECONVERGENT B2 ;  /* 0x0000000000027941 */ /* 0x000fea0003800200 */
.L_x_15:
[----:B------:R-:W-:Y:S05]  /*10c0*/  BRA `(.L_x_19) ;  /* 0x0000000000207947 */ /* 0x000fea0003800000 */
.L_x_14:
[----:B------:R-:W-:-:S04]  /*10d0*/  LOP3.LUT R0, R13, 0x80000000, R2, 0x48, !PT ;  /* 0x800000000d007812 */ /* 0x000fc800078e4802 */
[----:B------:R-:W-:Y:S01]  /*10e0*/  LOP3.LUT R0, R0, 0x7f800000, RZ, 0xfc, !PT ;  /* 0x7f80000000007812 */ /* 0x000fe200078efcff */
[----:B------:R-:W-:Y:S06]  /*10f0*/  BRA `(.L_x_19) ;  /* 0x0000000000147947 */ /* 0x000fec0003800000 */
.L_x_13:
[----:B------:R-:W-:Y:S01]  /*1100*/  LOP3.LUT R0, R13, 0x80000000, R2, 0x48, !PT ;  /* 0x800000000d007812 */ /* 0x000fe200078e4802 */
[----:B------:R-:W-:Y:S06]  /*1110*/  BRA `(.L_x_19) ;  /* 0x00000000000c7947 */ /* 0x000fec0003800000 */
.L_x_12:
[----:B------:R-:W0:Y:S01]  /*1120*/  MUFU.RSQ R0, -QNAN ;  /* 0xffc0000000007908 */ /* 0x000e220000001400 */
[----:B------:R-:W-:Y:S05]  /*1130*/  BRA `(.L_x_19) ;  /* 0x0000000000047947 */ /* 0x000fea0003800000 */
.L_x_11:
[----:B------:R-:W-:-:S07]  /*1140*/  FADD.FTZ R0, R2, R5 ;  /* 0x0000000502007221 */ /* 0x000fce0000010000 */
.L_x_19:
[----:B------:R-:W-:Y:S05]  /*1150*/  BSYNC.RECONVERGENT B1 ;  /* 0x0000000000017941 */ /* 0x000fea0003800200 */
.L_x_9:
[----:B------:R-:W-:Y:S02]  /*1160*/  IMAD.MOV.U32 R10, RZ, RZ, R8 ;  /* 0x000000ffff0a7224 */ /* 0x000fe400078e0008 */
[----:B------:R-:W-:-:S04]  /*1170*/  IMAD.MOV.U32 R11, RZ, RZ, 0x0 ;  /* 0x00000000ff0b7424 */ /* 0x000fc800078e00ff */
[----:B0-----:R-:W-:Y:S05]  /*1180*/  RET.REL.NODEC R10 `(_Z11final_chirpPK6float2PS_iif) ;  /* 0xffffffec0a9c7950 */ /* 0x001fea0003c3ffff */
.L_x_20:
[----:B------:R-:W-:-:S00]  /*1190*/  BRA `(.L_x_20) ;  /* 0xfffffffc00fc7947 */ /* 0x000fc0000383ffff */
[----:B------:R-:W-:-:S00]  /*11a0*/  NOP ;  /* 0x0000000000007918 */ /* 0x000fc00000000000 */
        /* <DEDUP_REMOVED lines=13> */
.L_x_34:


//--------------------- .text._Z13pointwise_mulPK6float2S1_PS_i --------------------------
	.section	.text._Z13pointwise_mulPK6float2S1_PS_i,"ax",@progbits
	.align	128
        .global         _Z13pointwise_mulPK6float2S1_PS_i
        .type           _Z13pointwise_mulPK6float2S1_PS_i,@function
        .size           _Z13pointwise_mulPK6float2S1_PS_i,(.L_x_36 - _Z13pointwise_mulPK6float2S1_PS_i)
        .other          _Z13pointwise_mulPK6float2S1_PS_i,@"STO_CUDA_ENTRY STV_DEFAULT"
_Z13pointwise_mulPK6float2S1_PS_i:
.text._Z13pointwise_mulPK6float2S1_PS_i:
        /* <DEDUP_REMOVED lines=8> */
[----:B------:R-:W0:Y:S01]  /*0080*/  LDC.64 R2, c[0x0][0x380] ;  /* 0x0000e000ff027b82 */ /* 0x000e220000000a00 */
[----:B------:R-:W1:Y:S07]  /*0090*/  LDCU.64 UR4, c[0x0][0x358] ;  /* 0x00006b00ff0477ac */ /* 0x000e6e0008000a00 */
[----:B------:R-:W2:Y:S08]  /*00a0*/  LDC.64 R4, c[0x0][0x388] ;  /* 0x0000e200ff047b82 */ /* 0x000eb00000000a00 */
[----:B------:R-:W3:Y:S01]  /*00b0*/  LDC.64 R6, c[0x0][0x390] ;  /* 0x0000e400ff067b82 */ /* 0x000ee20000000a00 */
[----:B0-----:R-:W-:-:S06]  /*00c0*/  IMAD.WIDE R2, R9, 0x8, R2 ;  /* 0x0000000809027825 */ /* 0x001fcc00078e0202 */
[----:B-1----:R-:W4:Y:S01]  /*00d0*/  LDG.E.64 R2, desc[UR4][R2.64] ;  /* 0x0000000402027981 */ /* 0x002f22000c1e1b00 */
[----:B--2---:R-:W-:-:S06]  /*00e0*/  IMAD.WIDE R4, R9, 0x8, R4 ;  /* 0x0000000809047825 */ /* 0x004fcc00078e0204 */
[----:B------:R-:W4:Y:S01]  /*00f0*/  LDG.E.64 R4, desc[UR4][R4.64] ;  /* 0x0000000404047981 */ /* 0x000f22000c1e1b00 */
[----:B---3--:R-:W-:-:S04]  /*0100*/  IMAD.WIDE R6, R9, 0x8, R6 ;  /* 0x0000000809067825 */ /* 0x008fc800078e0206 */
[-C--:B----4-:R-:W-:Y:S01]  /*0110*/  FMUL R11, R3, R5.reuse ;  /* 0x00000005030b7220 */ /* 0x090fe20000400000 */
[----:B------:R-:W-:-:S03]  /*0120*/  FMUL R0, R2, R5 ;  /* 0x0000000502007220 */ /* 0x000fc60000400000 */
[-C--:B------:R-:W-:Y:S01]  /*0130*/  FFMA R8, R2, R4.reuse, -R11 ;  /* 0x0000000402087223 */ /* 0x080fe2000000080b */
[----:B------:R-:W-:-:S05]  /*0140*/  FFMA R9, R3, R4, R0 ;  /* 0x0000000403097223 */ /* 0x000fca0000000000 */
[----:B------:R-:W-:Y:S01]  /*0150*/  STG.E.64 desc[UR4][R6.64], R8 ;  /* 0x0000000806007986 */ /* 0x000fe2000c101b04 */
[----:B------:R-:W-:Y:S05]  /*0160*/  EXIT ;  /* 0x000000000000794d */ /* 0x000fea0003800000 */
.L_x_21:
        /* <DEDUP_REMOVED lines=9> */
.L_x_36:


//--------------------- .text._Z5pad_BP6float2ii  --------------------------
	.section	.text._Z5pad_BP6float2ii,"ax",@progbits
	.align	128
        .global         _Z5pad_BP6float2ii
        .type           _Z5pad_BP6float2ii,@function
        .size           _Z5pad_BP6float2ii,(.L_x_37 - _Z5pad_BP6float2ii)
        .other          _Z5pad_BP6float2ii,@"STO_CUDA_ENTRY STV_DEFAULT"
_Z5pad_BP6float2ii:
.text._Z5pad_BP6float2ii:
        /* <DEDUP_REMOVED lines=8> */
[----:B------:R-:W0:Y:S02]  /*0080*/  LDCU UR7, c[0x0][0x388] ;  /* 0x00007100ff0777ac */ /* 0x000e240008000800 */
[----:B0-----:R-:W-:Y:S02]  /*0090*/  UIADD3 UR4, UPT, UPT, UR6, -UR7, URZ ;  /* 0x8000000706047290 */ /* 0x001fe4000fffe0ff */
[----:B------:R-:W-:-:S04]  /*00a0*/  ISETP.GE.AND P1, PT, R7, UR7, PT ;  /* 0x0000000707007c0c */ /* 0x000fc8000bf26270 */
[C---:B------:R-:W-:Y:S02]  /*00b0*/  ISETP.LT.OR P1, PT, R7.reuse, 0x1, P1 ;  /* 0x000000010700780c */ /* 0x040fe40000f21670 */
[----:B------:R-:W-:-:S04]  /*00c0*/  ISETP.GT.AND P0, PT, R7, UR4, PT ;  /* 0x0000000407007c0c */ /* 0x000fc8000bf04270 */
[----:B------:R-:W-:Y:S01]  /*00d0*/  ISETP.LT.OR P0, PT, R7, UR7, P0 ;  /* 0x0000000707007c0c */ /* 0x000fe20008701670 */
[----:B------:R-:W0:-:S12]  /*00e0*/  LDCU.64 UR4, c[0x0][0x358] ;  /* 0x00006b00ff0477ac */ /* 0x000e180008000a00 */
[----:B------:R-:W1:Y:S02]  /*00f0*/  @!P0 LDC.64 R2, c[0x0][0x380] ;  /* 0x0000e000ff028b82 */ /* 0x000e640000000a00 */
[----:B-1----:R-:W-:-:S05]  /*0100*/  @!P0 IMAD.WIDE R2, R7, 0x8, R2 ;  /* 0x0000000807028825 */ /* 0x002fca00078e0202 */
[----:B0-----:R0:W-:Y:S01]  /*0110*/  @!P0 STG.E.64 desc[UR4][R2.64], RZ ;  /* 0x000000ff02008986 */ /* 0x0011e2000c101b04 */
[----:B------:R-:W-:Y:S05]  /*0120*/  @P1 EXIT ;  /* 0x000000000000194d */ /* 0x000fea0003800000 */
[----:B0-----:R-:W0:Y:S02]  /*0130*/  LDC.64 R2, c[0x0][0x380] ;  /* 0x0000e000ff027b82 */ /* 0x001e240000000a00 */
[----:B0-----:R-:W-:-:S06]  /*0140*/  IMAD.WIDE.U32 R4, R7, 0x8, R2 ;  /* 0x0000000807047825 */ /* 0x001fcc00078e0002 */
[----:B------:R-:W2:Y:S01]  /*0150*/  LDG.E.64 R4, desc[UR4][R4.64] ;  /* 0x0000000404047981 */ /* 0x000ea2000c1e1b00 */
[----:B------:R-:W-:-:S05]  /*0160*/  IADD3 R7, PT, PT, -R7, UR6, RZ ;  /* 0x0000000607077c10 */ /* 0x000fca000fffe1ff */
[----:B------:R-:W-:-:S05]  /*0170*/  IMAD.WIDE R2, R7, 0x8, R2 ;  /* 0x0000000807027825 */ /* 0x000fca00078e0202 */
[----:B--2---:R-:W-:Y:S01]  /*0180*/  STG.E.64 desc[UR4][R2.64], R4 ;  /* 0x0000000402007986 */ /* 0x004fe2000c101b04 */
[----:B------:R-:W-:Y:S05]  /*0190*/  EXIT ;  /* 0x000000000000794d */ /* 0x000fea0003800000 */
.L_x_22:
        /* <DEDUP_REMOVED lines=14> */
.L_x_37:


//--------------------- .text._Z11build_chirpPK6float2PS_S2_if --------------------------
	.section	.text._Z11build_chirpPK6float2PS_S2_if,"ax",@progbits
	.align	128
        .global         _Z11build_chirpPK6float2PS_S2_if
        .type           _Z11build_chirpPK6float2PS_S2_if,@function
        .size           _Z11build_chirpPK6float2PS_S2_if,(.L_x_38 - _Z11build_chirpPK6float2PS_S2_if)
        .other          _Z11build_chirpPK6float2PS_S2_if,@"STO_CUDA_ENTRY STV_DEFAULT"
_Z11build_chirpPK6float2PS_S2_if:
.text._Z11build_chirpPK6float2PS_S2_if:
        /* <DEDUP_REMOVED lines=12> */
[----:B0-----:R-:W-:-:S04]  /*00c0*/  FMUL R0, R5, UR4 ;  /* 0x0000000405007c20 */ /* 0x001fc80008400000 */
[----:B------:R-:W-:-:S04]  /*00d0*/  FMUL R5, R5, R0 ;  /* 0x0000000005057220 */ /* 0x000fc80000400000 */
[C---:B------:R-:W-:Y:S01]  /*00e0*/  FMUL R4, R5.reuse, 0.63661974668502807617 ;  /* 0x3f22f98305047820 */ /* 0x040fe20000400000 */
[----:B------:R-:W-:-:S04]  /*00f0*/  FSETP.GE.AND P0, PT, |R5|, 105615, PT ;  /* 0x47ce47800500780b */ /* 0x000fc80003f06200 */
[----:B------:R-:W-:Y:S01]  /*0100*/  P2R R2, PR, RZ, 0x1 ;  /* 0x00000001ff027803 */ /* 0x000fe20000000000 */
        /* <DEDUP_REMOVED lines=17> */
.L_x_25:
[----:B0-----:R-:W-:Y:S01]  /*0220*/  IMAD.U32 R10, RZ, RZ, UR8 ;  /* 0x00000008ff0a7e24 */ /* 0x001fe2000f8e00ff */
[----:B------:R-:W-:-:S05]  /*0230*/  MOV R11, UR9 ;  /* 0x00000009000b7c02 */ /* 0x000fca0008000f00 */
        /* <DEDUP_REMOVED lines=9> */
[----:B------:R-:W-:Y:S01]  /*02d0*/  ISETP.EQ.AND P5, PT, R4, 0x14, PT ;  /* 0x000000140400780c */ /* 0x000fe20003fa2270 */
[----:B--2---:R-:W-:-:S03]  /*02e0*/  IMAD.WIDE.U32 R8, R9, R0, RZ ;  /* 0x0000000009087225 */ /* 0x004fc600078e00ff */
[----:B------:R-:W-:-:S04]  /*02f0*/  IADD3 R2, P2, PT, R8, R17, RZ ;  /* 0x0000001108027210 */ /* 0x000fc80007f5e0ff */
[----:B------:R-:W-:Y:S01]  /*0300*/  IADD3.X R17, PT, PT, R9, UR5, RZ, P2, !PT ;  /* 0x0000000509117c10 */ /* 0x000fe200097fe4ff */
[--C-:B------:R-:W-:Y:S01]  /*0310*/  @P0 IMAD.MOV.U32 R6, RZ, RZ, R2.reuse ;  /* 0x000000ffff060224 */ /* 0x100fe200078e0002 */
[C---:B------:R-:W-:Y:S01]  /*0320*/  ISETP.EQ.AND P2, PT, R4.reuse, 0x8, PT ;  /* 0x000000080400780c */ /* 0x040fe20003f42270 */
[--C-:B------:R-:W-:Y:S02]  /*0330*/  @P1 IMAD.MOV.U32 R13, RZ, RZ, R2.reuse ;  /* 0x000000ffff0d1224 */ /* 0x100fe400078e0002 */
[----:B------:R-:W-:Y:S01]  /*0340*/  @P5 MOV R12, R2 ;  /* 0x00000002000c5202 */ /* 0x000fe20000000f00 */
[--C-:B------:R-:W-:Y:S02]  /*0350*/  @P3 IMAD.MOV.U32 R15, RZ, RZ, R2.reuse ;  /* 0x000000ffff0f3224 */ /* 0x100fe400078e0002 */
[----:B------:R-:W-:Y:S02]  /*0360*/  @P4 IMAD.MOV.U32 R16, RZ, RZ, R2 ;  /* 0x000000ffff104224 */ /* 0x000fe400078e0002 */
[----:B------:R-:W-:-:S05]  /*0370*/  VIADD R4, R4, 0x4 ;  /* 0x0000000404047836 */ /* 0x000fca0000000000 */
        /* <DEDUP_REMOVED lines=14> */
[----:B------:R-:W-:-:S03]  /*0460*/  ISETP.EQ.AND P5, PT, R8, 0x4, PT ;  /* 0x000000040800780c */ /* 0x000fc60003fa2270 */
[--C-:B------:R-:W-:Y:S01]  /*0470*/  @P3 IMAD.MOV.U32 R2, RZ, RZ, R6.reuse ;  /* 0x000000ffff023224 */ /* 0x100fe200078e0006 */
[C---:B------:R-:W-:Y:S01]  /*0480*/  ISETP.EQ.AND P3, PT, R8.reuse, -0x4, PT ;  /* 0xfffffffc0800780c */ /* 0x040fe20003f62270 */
[----:B------:R-:W-:Y:S01]  /*0490*/  @P4 IMAD.MOV.U32 R4, RZ, RZ, R6 ;  /* 0x000000ffff044224 */ /* 0x000fe200078e0006 */
[----:B------:R-:W-:Y:S01]  /*04a0*/  @P4 MOV R2, R13 ;  /* 0x0000000d00024202 */ /* 0x000fe20000000f00 */
[----:B------:R-:W-:Y:S01]  /*04b0*/  @P0 IMAD.MOV.U32 R4, RZ, RZ, R13 ;  /* 0x000000ffff040224 */ /* 0x000fe200078e000d */
[----:B------:R-:W-:Y:S01]  /*04c0*/  ISETP.EQ.AND P4, PT, R8, RZ, PT ;  /* 0x000000ff0800720c */ /* 0x000fe20003f82270 */
[--C-:B------:R-:W-:Y:S02]  /*04d0*/  @P0 IMAD.MOV.U32 R2, RZ, RZ, R14.reuse ;  /* 0x000000ffff020224 */ /* 0x100fe400078e000e */
[----:B------:R-:W-:Y:S02]  /*04e0*/  @P1 IMAD.MOV.U32 R4, RZ, RZ, R14 ;  /* 0x000000ffff041224 */ /* 0x000fe400078e000e */
[--C-:B------:R-:W-:Y:S01]  /*04f0*/  @P1 IMAD.MOV.U32 R2, RZ, RZ, R15.reuse ;  /* 0x000000ffff021224 */ /* 0x100fe200078e000f */
[----:B------:R-:W-:Y:S01]  /*0500*/  @P2 MOV R2, R16 ;  /* 0x0000001000022202 */ /* 0x000fe20000000f00 */
[----:B------:R-:W-:-:S02]  /*0510*/  @P2 IMAD.MOV.U32 R4, RZ, RZ, R15 ;  /* 0x000000ffff042224 */ /* 0x000fc400078e000f */
[----:B------:R-:W-:Y:S02]  /*0520*/  @P3 IMAD.MOV.U32 R4, RZ, RZ, R16 ;  /* 0x000000ffff043224 */ /* 0x000fe400078e0010 */
[--C-:B------:R-:W-:Y:S02]  /*0530*/  @P3 IMAD.MOV.U32 R2, RZ, RZ, R12.reuse ;  /* 0x000000ffff023224 */ /* 0x100fe400078e000c */
[----:B------:R-:W-:Y:S01]  /*0540*/  @P4 IMAD.MOV.U32 R4, RZ, RZ, R12 ;  /* 0x000000ffff044224 */ /* 0x000fe200078e000c */
[----:B------:R-:W-:Y:S01]  /*0550*/  @P5 MOV R4, R17 ;  /* 0x0000001100045202 */ /* 0x000fe20000000f00 */
[----:B------:R-:W-:Y:S01]  /*0560*/  @P4 IMAD.MOV.U32 R2, RZ, RZ, R17 ;  /* 0x000000ffff024224 */ /* 0x000fe200078e0011 */
[----:B------:R-:W-:Y:S06]  /*0570*/  @!P6 BRA `(.L_x_27) ;  /* 0x00000000002ce947 */ /* 0x000fec0003800000 */
[----:B------:R-:W-:Y:S01]  /*0580*/  @P0 IMAD.MOV.U32 R7, RZ, RZ, R6 ;  /* 0x000000ffff070224 */ /* 0x000fe200078e0006 */
[----:B------:R-:W-:Y:S01]  /*0590*/  ISETP.EQ.AND P0, PT, R8, 0x8, PT ;  /* 0x000000080800780c */ /* 0x000fe20003f02270 */
[----:B------:R-:W-:Y:S01]  /*05a0*/  @P1 IMAD.MOV.U32 R7, RZ, RZ, R13 ;  /* 0x000000ffff071224 */ /* 0x000fe200078e000d */
[----:B------:R-:W-:Y:S01]  /*05b0*/  LOP3.LUT R0, R0, 0x1f, RZ, 0xc0, !PT ;  /* 0x0000001f00007812 */ /* 0x000fe200078ec0ff */
[----:B------:R-:W-:Y:S02]  /*05c0*/  @P2 IMAD.MOV.U32 R7, RZ, RZ, R14 ;  /* 0x000000ffff072224 */ /* 0x000fe400078e000e */
[----:B------:R-:W-:Y:S01]  /*05d0*/  @P3 IMAD.MOV.U32 R7, RZ, RZ, R15 ;  /* 0x000000ffff073224 */ /* 0x000fe200078e000f */
[----:B------:R-:W-:Y:S01]  /*05e0*/  @P4 MOV R7, R16 ;  /* 0x0000001000074202 */ /* 0x000fe20000000f00 */
[----:B------:R-:W-:Y:S01]  /*05f0*/  @P5 IMAD.MOV.U32 R7, RZ, RZ, R12 ;  /* 0x000000ffff075224 */ /* 0x000fe200078e000c */
[----:B------:R-:W-:-:S05]  /*0600*/  SHF.L.W.U32.HI R2, R4, R0, R2 ;  /* 0x0000000004027219 */ /* 0x000fca0000010e02 */
[----:B------:R-:W-:-:S05]  /*0610*/  @P0 IMAD.MOV.U32 R7, RZ, RZ, R17 ;  /* 0x000000ffff070224 */ /* 0x000fca00078e0011 */
[----:B------:R-:W-:-:S07]  /*0620*/  SHF.L.W.U32.HI R4, R7, R0, R4 ;  /* 0x0000000007047219 */ /* 0x000fce0000010e04 */
.L_x_27:
[----:B------:R-:W-:Y:S05]  /*0630*/  BSYNC.RECONVERGENT B1 ;  /* 0x0000000000017941 */ /* 0x000fea0003800200 */
.L_x_26:
[C---:B------:R-:W-:Y:S01]  /*0640*/  SHF.L.W.U32.HI R0, R4.reuse, 0x2, R2 ;  /* 0x0000000204007819 */ /* 0x040fe20000010e02 */
[----:B------:R-:W-:Y:S01]  /*0650*/  IMAD.SHL.U32 R4, R4, 0x4, RZ ;  /* 0x0000000404047824 */ /* 0x000fe200078e00ff */
[----:B------:R-:W-:Y:S01]  /*0660*/  UMOV UR4, 0x54442d19 ;  /* 0x54442d1900047882 */ /* 0x000fe20000000000 */
[----:B------:R-:W-:Y:S01]  /*0670*/  UMOV UR5, 0x3bf921fb ;  /* 0x3bf921fb00057882 */ /* 0x000fe20000000000 */
[----:B------:R-:W-:Y:S02]  /*0680*/  SHF.R.S32.HI R7, RZ, 0x1f, R0 ;  /* 0x0000001fff077819 */ /* 0x000fe40000011400 */
[----:B------:R-:W-:Y:S02]  /*0690*/  SHF.R.U32.HI R2, RZ, 0x1e, R2 ;  /* 0x0000001eff027819 */ /* 0x000fe40000011602 */
[C---:B------:R-:W-:Y:S02]  /*06a0*/  LOP3.LUT R10, R7.reuse, R4, RZ, 0x3c, !PT ;  /* 0x00000004070a7212 */ /* 0x040fe400078e3cff */
[----:B------:R-:W-:-:S02]  /*06b0*/  LOP3.LUT R11, R7, R0, RZ, 0x3c, !PT ;  /* 0x00000000070b7212 */ /* 0x000fc400078e3cff */
[----:B------:R-:W-:Y:S02]  /*06c0*/  ISETP.GE.AND P0, PT, R5, RZ, PT ;  /* 0x000000ff0500720c */ /* 0x000fe40003f06270 */
[----:B------:R-:W0:Y:S01]  /*06d0*/  I2F.F64.S64 R8, R10 ;  /* 0x0000000a00087312 */ /* 0x000e220000301c00 */
[C---:B------:R-:W-:Y:S02]  /*06e0*/  LEA.HI R4, R0.reuse, R2, RZ, 0x1 ;  /* 0x0000000200047211 */ /* 0x040fe400078f08ff */
[----:B------:R-:W-:-:S03]  /*06f0*/  LOP3.LUT R7, R0, R5, RZ, 0x3c, !PT ;  /* 0x0000000500077212 */ /* 0x000fc600078e3cff */
[----:B------:R-:W-:Y:S01]  /*0700*/  IMAD.MOV R0, RZ, RZ, -R4 ;  /* 0x000000ffff007224 */ /* 0x000fe200078e0a04 */
[----:B------:R-:W-:-:S04]  /*0710*/  ISETP.GE.AND P1, PT, R7, RZ, PT ;  /* 0x000000ff0700720c */ /* 0x000fc80003f26270 */
[----:B------:R-:W-:Y:S01]  /*0720*/  @!P0 MOV R4, R0 ;  /* 0x0000000000048202 */ /* 0x000fe20000000f00 */
[----:B0-----:R-:W-:-:S10]  /*0730*/  DMUL R8, R8, UR4 ;  /* 0x0000000408087c28 */ /* 0x001fd40008000000 */
[----:B------:R-:W0:Y:S02]  /*0740*/  F2F.F32.F64 R8, R8 ;  /* 0x0000000800087310 */ /* 0x000e240000301000 */
[----:B0-----:R-:W-:-:S07]  /*0750*/  FSEL R0, -R8, R8, !P1 ;  /* 0x0000000808007208 */ /* 0x001fce0004800100 */
.L_x_24:
[----:B------:R-:W-:Y:S05]  /*0760*/  BSYNC.RECONVERGENT B0 ;  /* 0x0000000000007941 */ /* 0x000fea0003800200 */
.L_x_23:
[C---:B------:R-:W-:Y:S01]  /*0770*/  FMUL R8, R5.reuse, -0.63661974668502807617 ;  /* 0xbf22f98305087820 */ /* 0x040fe20000400000 */
[----:B------:R-:W-:Y:S01]  /*0780*/  FSETP.GE.AND P0, PT, |R5|, 105615, PT ;  /* 0x47ce47800500780b */ /* 0x000fe20003f06200 */
[----:B------:R-:W-:Y:S04]  /*0790*/  BSSY.RECONVERGENT B0, `(.L_x_28) ;  /* 0x0000067000007945 */ /* 0x000fe80003800200 */
[----:B------:R-:W0:Y:S02]  /*07a0*/  F2I.NTZ R8, R8 ;  /* 0x0000000800087305 */ /* 0x000e240000203100 */
[----:B0-----:R-:W-:-:S05]  /*07b0*/  I2FP.F32.S32 R2, R8 ;  /* 0x0000000800027245 */ /* 0x001fca0000201400 */
[----:B------:R-:W-:-:S04]  /*07c0*/  FFMA R7, R2, -1.5707962512969970703, -R5 ;  /* 0xbfc90fda02077823 */ /* 0x000fc80000000805 */
[----:B------:R-:W-:-:S04]  /*07d0*/  FFMA R7, R2, -7.5497894158615963534e-08, R7 ;  /* 0xb3a2216802077823 */ /* 0x000fc80000000007 */
[----:B------:R-:W-:Y:S01]  /*07e0*/  FFMA R2, R2, -5.3903029534742383927e-15, R7 ;  /* 0xa7c234c502027823 */ /* 0x000fe20000000007 */
[----:B------:R-:W-:Y:S06]  /*07f0*/  @!P0 BRA `(.L_x_29) ;  /* 0x0000000400808947 */ /* 0x000fec0003800000 */
[C---:B------:R-:W-:Y:S01]  /*0800*/  FSETP.NEU.AND P0, PT, |R5|.reuse, +INF , PT ;  /* 0x7f8000000500780b */ /* 0x040fe20003f0d200 */
[----:B------:R-:W-:-:S12]  /*0810*/  FADD R7, -R5, -RZ ;  /* 0x800000ff05077221 */ /* 0x000fd80000000100 */
[----:B------:R-:W-:Y:S01]  /*0820*/  @!P0 FMUL R2, RZ, -R5 ;  /* 0x80000005ff028220 */ /* 0x000fe20000400000 */
        /* <DEDUP_REMOVED lines=9> */
.L_x_30:
[----:B0-----:R-:W-:Y:S01]  /*08c0*/  MOV R10, UR8 ;  /* 0x00000008000a7c02 */ /* 0x001fe20008000f00 */
        /* <DEDUP_REMOVED lines=28> */
[----:B------:R-:W-:-:S04]  /*0a90*/  SHF.R.U32.HI R8, RZ, 0x5, R8 ;  /* 0x00000005ff087819 */ /* 0x000fc80000011608 */
[----:B------:R-:W-:-:S04]  /*0aa0*/  LEA R10, -R8, RZ, 0x2 ;  /* 0x000000ff080a7211 */ /* 0x000fc800078e11ff */
[C---:B------:R-:W-:Y:S02]  /*0ab0*/  ISETP.EQ.AND P3, PT, R10.reuse, -0x18, PT ;  /* 0xffffffe80a00780c */ /* 0x040fe40003f62270 */
[C---:B------:R-:W-:Y:S02]  /*0ac0*/  ISETP.EQ.AND P4, PT, R10.reuse, -0x14, PT ;  /* 0xffffffec0a00780c */ /* 0x040fe40003f82270 */
[C---:B------:R-:W-:Y:S02]  /*0ad0*/  ISETP.EQ.AND P2, PT, R10.reuse, -0x10, PT ;  /* 0xfffffff00a00780c */ /* 0x040fe40003f42270 */
[C---:B------:R-:W-:Y:S02]  /*0ae0*/  ISETP.EQ.AND P1, PT, R10.reuse, -0xc, PT ;  /* 0xfffffff40a00780c */ /* 0x040fe40003f22270 */
[C---:B------:R-:W-:Y:S02]  /*0af0*/  ISETP.EQ.AND P0, PT, R10.reuse, -0x8, PT ;  /* 0xfffffff80a00780c */ /* 0x040fe40003f02270 */
[----:B------:R-:W-:-:S03]  /*0b00*/  ISETP.EQ.AND P5, PT, R10, RZ, PT ;  /* 0x000000ff0a00720c */ /* 0x000fc60003fa2270 */
[--C-:B------:R-:W-:Y:S01]  /*0b10*/  @P3 IMAD.MOV.U32 R8, RZ, RZ, R6.reuse ;  /* 0x000000ffff083224 */ /* 0x100fe200078e0006 */
[C---:B------:R-:W-:Y:S01]  /*0b20*/  ISETP.EQ.AND P3, PT, R10.reuse, -0x4, PT ;  /* 0xfffffffc0a00780c */ /* 0x040fe20003f62270 */
[----:B------:R-:W-:Y:S02]  /*0b30*/  @P4 IMAD.MOV.U32 R9, RZ, RZ, R6 ;  /* 0x000000ffff094224 */ /* 0x000fe400078e0006 */
[--C-:B------:R-:W-:Y:S01]  /*0b40*/  @P4 IMAD.MOV.U32 R8, RZ, RZ, R13.reuse ;  /* 0x000000ffff084224 */ /* 0x100fe200078e000d */
[----:B------:R-:W-:Y:S01]  /*0b50*/  ISETP.EQ.AND P4, PT, R10, 0x4, PT ;  /* 0x000000040a00780c */ /* 0x000fe20003f82270 */
[----:B------:R-:W-:Y:S01]  /*0b60*/  @P2 IMAD.MOV.U32 R9, RZ, RZ, R13 ;  /* 0x000000ffff092224 */ /* 0x000fe200078e000d */
[----:B------:R-:W-:Y:S01]  /*0b70*/  @P2 MOV R8, R14 ;  /* 0x0000000e00082202 */ /* 0x000fe20000000f00 */
[----:B------:R-:W-:Y:S02]  /*0b80*/  @P1 IMAD.MOV.U32 R8, RZ, RZ, R15 ;  /* 0x000000ffff081224 */ /* 0x000fe400078e000f */
[----:B------:R-:W-:-:S02]  /*0b90*/  @P0 IMAD.MOV.U32 R8, RZ, RZ, R16 ;  /* 0x000000ffff080224 */ /* 0x000fc400078e0010 */
[----:B------:R-:W-:Y:S02]  /*0ba0*/  @P1 IMAD.MOV.U32 R9, RZ, RZ, R14 ;  /* 0x000000ffff091224 */ /* 0x000fe400078e000e */
[----:B------:R-:W-:Y:S02]  /*0bb0*/  @P3 IMAD.MOV.U32 R8, RZ, RZ, R12 ;  /* 0x000000ffff083224 */ /* 0x000fe400078e000c */
[----:B------:R-:W-:Y:S02]  /*0bc0*/  @P5 IMAD.MOV.U32 R8, RZ, RZ, R2 ;  /* 0x000000ffff085224 */ /* 0x000fe400078e0002 */
[----:B------:R-:W-:Y:S01]  /*0bd0*/  @P0 IMAD.MOV.U32 R9, RZ, RZ, R15 ;  /* 0x000000ffff090224 */ /* 0x000fe200078e000f */
[----:B------:R-:W-:Y:S01]  /*0be0*/  @P3 MOV R9, R16 ;  /* 0x0000001000093202 */ /* 0x000fe20000000f00 */
[----:B------:R-:W-:Y:S01]  /*0bf0*/  @P5 IMAD.MOV.U32 R9, RZ, RZ, R12 ;  /* 0x000000ffff095224 */ /* 0x000fe200078e000c */
[----:B------:R-:W-:Y:S01]  /*0c00*/  MOV R18, R8 ;  /* 0x0000000800127202 */ /* 0x000fe20000000f00 */
[----:B------:R-:W-:Y:S01]  /*0c10*/  @P4 IMAD.MOV.U32 R9, RZ, RZ, R2 ;  /* 0x000000ffff094224 */ /* 0x000fe200078e0002 */
[----:B------:R-:W-:Y:S06]  /*0c20*/  @!P6 BRA `(.L_x_32) ;  /* 0x000000000028e947 */ /* 0x000fec0003800000 */
[----:B------:R-:W-:Y:S01]  /*0c30*/  @P1 IMAD.MOV.U32 R6, RZ, RZ, R13 ;  /* 0x000000ffff061224 */ /* 0x000fe200078e000d */
[----:B------:R-:W-:Y:S01]  /*0c40*/  LOP3.LUT R5, R5, 0x1f, RZ, 0xc0, !PT ;  /* 0x0000001f05057812 */ /* 0x000fe200078ec0ff */
[----:B------:R-:W-:Y:S01]  /*0c50*/  @P0 IMAD.MOV.U32 R6, RZ, RZ, R14 ;  /* 0x000000ffff060224 */ /* 0x000fe200078e000e */
[----:B------:R-:W-:Y:S01]  /*0c60*/  ISETP.EQ.AND P0, PT, R10, 0x8, PT ;  /* 0x000000080a00780c */ /* 0x000fe20003f02270 */
[----:B------:R-:W-:Y:S01]  /*0c70*/  @P3 IMAD.MOV.U32 R6, RZ, RZ, R15 ;  /* 0x000000ffff063224 */ /* 0x000fe200078e000f */
[----:B------:R-:W-:Y:S01]  /*0c80*/  SHF.L.W.U32.HI R18, R9, R5, R18 ;  /* 0x0000000509127219 */ /* 0x000fe20000010e12 */
[----:B------:R-:W-:Y:S01]  /*0c90*/  @P5 IMAD.MOV.U32 R6, RZ, RZ, R16 ;  /* 0x000000ffff065224 */ /* 0x000fe200078e0010 */
[----:B------:R-:W-:-:S09]  /*0ca0*/  @P4 MOV R6, R12 ;  /* 0x0000000c00064202 */ /* 0x000fd20000000f00 */
[----:B------:R-:W-:-:S05]  /*0cb0*/  @P0 IMAD.MOV.U32 R6, RZ, RZ, R2 ;  /* 0x000000ffff060224 */ /* 0x000fca00078e0002 */
[----:B------:R-:W-:-:S07]  /*0cc0*/  SHF.L.W.U32.HI R9, R6, R5, R9 ;  /* 0x0000000506097219 */ /* 0x000fce0000010e09 */
.L_x_32:
[----:B------:R-:W-:Y:S05]  /*0cd0*/  BSYNC.RECONVERGENT B1 ;  /* 0x0000000000017941 */ /* 0x000fea0003800200 */
.L_x_31:
        /* <DEDUP_REMOVED lines=8> */
[----:B------:R-:W-:Y:S02]  /*0d60*/  LOP3.LUT R7, R2, R7, RZ, 0x3c, !PT ;  /* 0x0000000702077212 */ /* 0x000fe400078e3cff */
[----:B------:R-:W0:Y:S02]  /*0d70*/  I2F.F64.S64 R8, R12 ;  /* 0x0000000c00087312 */ /* 0x000e240000301c00 */
[----:B------:R-:W-:Y:S01]  /*0d80*/  ISETP.GE.AND P1, PT, R7, RZ, PT ;  /* 0x000000ff0700720c */ /* 0x000fe20003f26270 */
[----:B0-----:R-:W-:Y:S01]  /*0d90*/  DMUL R10, R8, UR4 ;  /* 0x00000004080a7c28 */ /* 0x001fe20008000000 */
[----:B------:R-:W-:-:S04]  /*0da0*/  SHF.R.U32.HI R8, RZ, 0x1e, R18 ;  /* 0x0000001eff087819 */ /* 0x000fc80000011612 */
[----:B------:R-:W-:-:S05]  /*0db0*/  LEA.HI R8, R2, R8, RZ, 0x1 ;  /* 0x0000000802087211 */ /* 0x000fca00078f08ff */
[----:B------:R-:W0:Y:S01]  /*0dc0*/  F2F.F32.F64 R10, R10 ;  /* 0x0000000a000a7310 */ /* 0x000e220000301000 */
[----:B------:R-:W-:-:S04]  /*0dd0*/  IMAD.MOV R2, RZ, RZ, -R8 ;  /* 0x000000ffff027224 */ /* 0x000fc800078e0a08 */
[----:B------:R-:W-:Y:S01]  /*0de0*/  @!P0 IMAD.MOV.U32 R8, RZ, RZ, R2 ;  /* 0x000000ffff088224 */ /* 0x000fe200078e0002 */
[----:B0-----:R-:W-:-:S07]  /*0df0*/  FSEL R2, -R10, R10, !P1 ;  /* 0x0000000a0a027208 */ /* 0x001fce0004800100 */
.L_x_29:
[----:B------:R-:W-:Y:S05]  /*0e00*/  BSYNC.RECONVERGENT B0 ;  /* 0x0000000000007941 */ /* 0x000fea0003800200 */
.L_x_28:
[----:B------:R-:W0:Y:S02]  /*0e10*/  LDC.64 R6, c[0x0][0x380] ;  /* 0x0000e000ff067b82 */ /* 0x000e240000000a00 */
[----:B0-----:R-:W-:-:S06]  /*0e20*/  IMAD.WIDE R6, R3, 0x8, R6 ;  /* 0x0000000803067825 */ /* 0x001fcc00078e0206 */
[----:B------:R-:W2:Y:S01]  /*0e30*/  LDG.E.64 R6, desc[UR6][R6.64] ;  /* 0x0000000606067981 */ /* 0x000ea2000c1e1b00 */
[----:B------:R-:W-:Y:S01]  /*0e40*/  MOV R18, 0x37cbac00 ;  /* 0x37cbac0000127802 */ /* 0x000fe20000000f00 */
[----:B------:R-:W-:Y:S01]  /*0e50*/  FMUL R5, R0, R0 ;  /* 0x0000000000057220 */ /* 0x000fe20000400000 */
[----:B------:R-:W-:Y:S01]  /*0e60*/  IMAD.MOV.U32 R14, RZ, RZ, 0x394d4153 ;  /* 0x394d4153ff0e7424 */ /* 0x000fe200078e00ff */
[C---:B------:R-:W-:Y:S02]  /*0e70*/  LOP3.LUT P1, RZ, R4.reuse, 0x2, RZ, 0xc0, !PT ;  /* 0x0000000204ff7812 */ /* 0x040fe4000782c0ff */
[C---:B------:R-:W-:Y:S01]  /*0e80*/  FFMA R10, R5.reuse, R18, -0.0013887860113754868507 ;  /* 0xbab607ed050a7423 */ /* 0x040fe20000000012 */
[C---:B------:R-:W-:Y:S01]  /*0e90*/  FFMA R12, R5.reuse, -R14, 0.0083327032625675201416 ;  /* 0x3c0885e4050c7423 */ /* 0x040fe2000000080e */
[C---:B------:R-:W-:Y:S01]  /*0ea0*/  FFMA R11, R5.reuse, R0, RZ ;  /* 0x00000000050b7223 */ /* 0x040fe200000000ff */
[C---:B------:R-:W-:Y:S01]  /*0eb0*/  LOP3.LUT R17, R4.reuse, 0x1, RZ, 0xc0, !PT ;  /* 0x0000000104117812 */ /* 0x040fe200078ec0ff */
[C---:B------:R-:W-:Y:S01]  /*0ec0*/  FFMA R10, R5.reuse, R10, 0.041666727513074874878 ;  /* 0x3d2aaabb050a7423 */ /* 0x040fe2000000000a */
[----:B------:R-:W-:Y:S01]  /*0ed0*/  FFMA R9, R5, R12, -0.16666662693023681641 ;  /* 0xbe2aaaa805097423 */ /* 0x000fe2000000000c */
[----:B------:R-:W-:Y:S01]  /*0ee0*/  VIADD R12, R4, 0x1 ;  /* 0x00000001040c7836 */ /* 0x000fe20000000000 */
[----:B------:R-:W-:Y:S01]  /*0ef0*/  ISETP.NE.U32.AND P0, PT, R17, 0x1, PT ;  /* 0x000000011100780c */ /* 0x000fe20003f05070 */
[----:B------:R-:W-:Y:S01]  /*0f00*/  FFMA R10, R5, R10, -0.4999999701976776123 ;  /* 0xbeffffff050a7423 */ /* 0x000fe2000000000a */
[----:B------:R-:W-:Y:S01]  /*0f10*/  FFMA R13, R9, R11, R0 ;  /* 0x0000000b090d7223 */ /* 0x000fe20000000000 */
[----:B------:R-:W-:Y:S01]  /*0f20*/  FMUL R9, R2, R2 ;  /* 0x0000000202097220 */ /* 0x000fe20000400000 */
[----:B------:R-:W-:Y:S01]  /*0f30*/  LOP3.LUT P2, RZ, R12, 0x2, RZ, 0xc0, !PT ;  /* 0x000000020cff7812 */ /* 0x000fe2000784c0ff */
[----:B------:R-:W-:Y:S01]  /*0f40*/  FFMA R0, R5, R10, 1 ;  /* 0x3f80000005007423 */ /* 0x000fe2000000000a */
[C---:B------:R-:W-:Y:S01]  /*0f50*/  LOP3.LUT R12, R8.reuse, 0x1, RZ, 0xc0, !PT ;  /* 0x00000001080c7812 */ /* 0x040fe200078ec0ff */
[C---:B------:R-:W-:Y:S01]  /*0f60*/  FFMA R14, R9.reuse, -R14, 0.0083327032625675201416 ;  /* 0x3c0885e4090e7423 */ /* 0x040fe2000000080e */
[----:B------:R-:W0:Y:S01]  /*0f70*/  LDC.64 R10, c[0x0][0x388] ;  /* 0x0000e200ff0a7b82 */ /* 0x000e220000000a00 */
[C---:B------:R-:W-:Y:S01]  /*0f80*/  FFMA R15, R9.reuse, R2, RZ ;  /* 0x00000002090f7223 */ /* 0x040fe200000000ff */
[C---:B------:R-:W-:Y:S01]  /*0f90*/  LOP3.LUT P3, RZ, R8.reuse, 0x2, RZ, 0xc0, !PT ;  /* 0x0000000208ff7812 */ /* 0x040fe2000786c0ff */
[C---:B------:R-:W-:Y:S01]  /*0fa0*/  FFMA R16, R9.reuse, R14, -0.16666662693023681641 ;  /* 0xbe2aaaa809107423 */ /* 0x040fe2000000000e */
[----:B------:R-:W-:Y:S01]  /*0fb0*/  FFMA R14, R9, R18, -0.0013887860113754868507 ;  /* 0xbab607ed090e7423 */ /* 0x000fe20000000012 */
[----:B------:R-:W-:-:S02]  /*0fc0*/  VIADD R8, R8, 0x1 ;  /* 0x0000000108087836 */ /* 0x000fc40000000000 */
[----:B------:R-:W-:Y:S01]  /*0fd0*/  FFMA R15, R15, R16, R2 ;  /* 0x000000100f0f7223 */ /* 0x000fe20000000002 */
[----:B------:R-:W1:Y:S01]  /*0fe0*/  LDC.64 R4, c[0x0][0x390] ;  /* 0x0000e400ff047b82 */ /* 0x000e620000000a00 */
[----:B------:R-:W-:Y:S01]  /*0ff0*/  FFMA R14, R9, R14, 0.041666727513074874878 ;  /* 0x3d2aaabb090e7423 */ /* 0x000fe2000000000e */
[----:B------:R-:W-:Y:S02]  /*1000*/  FSEL R2, R0, R13, !P0 ;  /* 0x0000000d00027208 */ /* 0x000fe40004000000 */
[----:B------:R-:W-:Y:S01]  /*1010*/  FSEL R0, R13, R0, !P0 ;  /* 0x000000000d007208 */ /* 0x000fe20004000000 */
[C---:B------:R-:W-:Y:S01]  /*1020*/  FFMA R14, R9.reuse, R14, -0.4999999701976776123 ;  /* 0xbeffffff090e7423 */ /* 0x040fe2000000000e */
[----:B------:R-:W-:Y:S02]  /*1030*/  FSEL R2, R2, -R2, !P1 ;  /* 0x8000000202027208 */ /* 0x000fe40004800000 */
[----:B------:R-:W-:Y:S01]  /*1040*/  FSEL R0, R0, -R0, !P2 ;  /* 0x8000000000007208 */ /* 0x000fe20005000000 */
[----:B------:R-:W-:Y:S01]  /*1050*/  FFMA R14, R9, R14, 1 ;  /* 0x3f800000090e7423 */ /* 0x000fe2000000000e */
[----:B------:R-:W-:-:S02]  /*1060*/  ISETP.NE.U32.AND P0, PT, R12, 0x1, PT ;  /* 0x000000010c00780c */ /* 0x000fc40003f05070 */
[----:B------:R-:W-:Y:S01]  /*1070*/  LOP3.LUT P1, RZ, R8, 0x2, RZ, 0xc0, !PT ;  /* 0x0000000208ff7812 */ /* 0x000fe2000782c0ff */
[----:B0-----:R-:W-:-:S04]  /*1080*/  IMAD.WIDE R10, R3, 0x8, R10 ;  /* 0x00000008030a7825 */ /* 0x001fc800078e020a */
[----:B-1----:R-:W-:-:S04]  /*1090*/  IMAD.WIDE R4, R3, 0x8, R4 ;  /* 0x0000000803047825 */ /* 0x002fc800078e0204 */
[-C--:B--2---:R-:W-:Y:S01]  /*10a0*/  FMUL R9, R2, R7.reuse ;  /* 0x0000000702097220 */ /* 0x084fe20000400000 */
[----:B------:R-:W-:Y:S01]  /*10b0*/  FMUL R13, R0, R7 ;  /* 0x00000007000d7220 */ /* 0x000fe20000400000 */
[----:B------:R-:W-:Y:S02]  /*10c0*/  FSEL R7, R14, R15, !P0 ;  /* 0x0000000f0e077208 */ /* 0x000fe40004000000 */
[----:B------:R-:W-:Y:S01]  /*10d0*/  FSEL R14, R15, R14, !P0 ;  /* 0x0000000e0f0e7208 */ /* 0x000fe20004000000 */
[-C--:B------:R-:W-:Y:S01]  /*10e0*/  FFMA R8, R0, R6.reuse, -R9 ;  /* 0x0000000600087223 */ /* 0x080fe20000000809 */
[----:B------:R-:W-:Y:S01]  /*10f0*/  FFMA R9, R2, R6, R13 ;  /* 0x0000000602097223 */ /* 0x000fe2000000000d */
[----:B------:R-:W-:Y:S02]  /*1100*/  FSEL R7, R7, -R7, !P3 ;  /* 0x8000000707077208 */ /* 0x000fe40005800000 */
[----:B------:R-:W-:Y:S02]  /*1110*/  FSEL R6, R14, -R14, !P1 ;  /* 0x8000000e0e067208 */ /* 0x000fe40004800000 */
[----:B------:R-:W-:Y:S04]  /*1120*/  STG.E.64 desc[UR6][R10.64], R8 ;  /* 0x000000080a007986 */ /* 0x000fe8000c101b06 */
[----:B------:R-:W-:Y:S01]  /*1130*/  STG.E.64 desc[UR6][R4.64], R6 ;  /* 0x0000000604007986 */ /* 0x000fe2000c101b06 */
[----:B------:R-:W-:Y:S05]  /*1140*/  EXIT ;  /* 0x000000000000794d */ /* 0x000fea0003800000 */
.L_x_33:
        /* <DEDUP_REMOVED lines=11> */
.L_x_38:


//--------------------- .nv.global.init           --------------------------
	.section	.nv.global.init,"aw",@progbits
	.align	4
.nv.global.init:
	.type		__cudart_i2opi_f,@object
	.size		__cudart_i2opi_f,(.L_0 - __cudart_i2opi_f)
__cudart_i2opi_f:
        /*0000*/ 	.byte	0x41, 0x90, 0x43, 0x3c, 0x99, 0x95, 0x62, 0xdb, 0xc0, 0xdd, 0x34, 0xf5, 0xd1, 0x57, 0x27, 0xfc
        /*0010*/ 	.byte	0x29, 0x15, 0x44, 0x4e, 0x6e, 0x83, 0xf9, 0xa2
.L_0:


//--------------------- .nv.shared.reserved.0     --------------------------
	.section	.nv.shared.reserved.0,"aw",@nobits
	.weak		__nv_reservedSMEM_offset_0_alias
	.size		__nv_reservedSMEM_offset_0_alias, 0, 64
	.other		__nv_reservedSMEM_offset_0_alias,@"STO_CUDA_RESERVED_SHARED STV_DEFAULT"
__nv_reservedSMEM_offset_0_alias:
	.zero		0
	.zero		64


//--------------------- .nv.constant0._Z11final_chirpPK6float2PS_iif --------------------------
	.section	.nv.constant0._Z11final_chirpPK6float2PS_iif,"a",@progbits
	.sectionflags	@""
	.align	4
.nv.constant0._Z11final_chirpPK6float2PS_iif:
	.zero		924


//--------------------- .nv.constant0._Z13pointwise_mulPK6float2S1_PS_i --------------------------
	.section	.nv.constant0._Z13pointwise_mulPK6float2S1_PS_i,"a",@progbits
	.sectionflags	@""
	.align	4
.nv.constant0._Z13pointwise_mulPK6float2S1_PS_i:
	.zero		924


//--------------------- .nv.constant0._Z5pad_BP6float2ii --------------------------
	.section	.nv.constant0._Z5pad_BP6float2ii,"a",@progbits
	.sectionflags	@""
	.align	4
.nv.constant0._Z5pad_BP6float2ii:
	.zero		912


//--------------------- .nv.constant0._Z11build_chirpPK6float2PS_S2_if --------------------------
	.section	.nv.constant0._Z11build_chirpPK6float2PS_S2_if,"a",@progbits
	.sectionflags	@""
	.align	4
.nv.constant0._Z11build_chirpPK6float2PS_S2_if:
	.zero		928


//--------------------- SYMBOLS --------------------------

	.type		.nv.reservedSmem.offset0,@object
	.size		.nv.reservedSmem.offset0,0x4
